//
// Generated by NVIDIA NVVM Compiler
//
// Compiler Build ID: CL-36424714
// Cuda compilation tools, release 13.0, V13.0.88
// Based on NVVM 20.0.0
//

.version 9.0
.target sm_100
.address_size 64

	// .globl	_Z18leapfrog_step1_soaidPdS_S_S_S_S_PKdS1_S1_
// _ZZ18leapfrog_step2_soaidPKdS0_S0_S0_PdS1_S1_S1_S1_S1_E4sh_x has been demoted
// _ZZ18leapfrog_step2_soaidPKdS0_S0_S0_PdS1_S1_S1_S1_S1_E4sh_y has been demoted
// _ZZ18leapfrog_step2_soaidPKdS0_S0_S0_PdS1_S1_S1_S1_S1_E4sh_z has been demoted
// _ZZ18leapfrog_step2_soaidPKdS0_S0_S0_PdS1_S1_S1_S1_S1_E4sh_m has been demoted
// _ZZ23compute_initial_acc_soaiPKdS0_S0_S0_PdS1_S1_E4sh_x has been demoted
// _ZZ23compute_initial_acc_soaiPKdS0_S0_S0_PdS1_S1_E4sh_y has been demoted
// _ZZ23compute_initial_acc_soaiPKdS0_S0_S0_PdS1_S1_E4sh_z has been demoted
// _ZZ23compute_initial_acc_soaiPKdS0_S0_S0_PdS1_S1_E4sh_m has been demoted

.visible .entry _Z18leapfrog_step1_soaidPdS_S_S_S_S_PKdS1_S1_(
	.param .u32 _Z18leapfrog_step1_soaidPdS_S_S_S_S_PKdS1_S1__param_0,
	.param .f64 _Z18leapfrog_step1_soaidPdS_S_S_S_S_PKdS1_S1__param_1,
	.param .u64 .ptr .align 1 _Z18leapfrog_step1_soaidPdS_S_S_S_S_PKdS1_S1__param_2,
	.param .u64 .ptr .align 1 _Z18leapfrog_step1_soaidPdS_S_S_S_S_PKdS1_S1__param_3,
	.param .u64 .ptr .align 1 _Z18leapfrog_step1_soaidPdS_S_S_S_S_PKdS1_S1__param_4,
	.param .u64 .ptr .align 1 _Z18leapfrog_step1_soaidPdS_S_S_S_S_PKdS1_S1__param_5,
	.param .u64 .ptr .align 1 _Z18leapfrog_step1_soaidPdS_S_S_S_S_PKdS1_S1__param_6,
	.param .u64 .ptr .align 1 _Z18leapfrog_step1_soaidPdS_S_S_S_S_PKdS1_S1__param_7,
	.param .u64 .ptr .align 1 _Z18leapfrog_step1_soaidPdS_S_S_S_S_PKdS1_S1__param_8,
	.param .u64 .ptr .align 1 _Z18leapfrog_step1_soaidPdS_S_S_S_S_PKdS1_S1__param_9,
	.param .u64 .ptr .align 1 _Z18leapfrog_step1_soaidPdS_S_S_S_S_PKdS1_S1__param_10
)
{
	.reg .pred 	%p<2>;
	.reg .b32 	%r<6>;
	.reg .b64 	%rd<31>;
	.reg .b64 	%fd<21>;

	ld.param.u32 	%r2, [_Z18leapfrog_step1_soaidPdS_S_S_S_S_PKdS1_S1__param_0];
	ld.param.u64 	%rd1, [_Z18leapfrog_step1_soaidPdS_S_S_S_S_PKdS1_S1__param_2];
	ld.param.u64 	%rd3, [_Z18leapfrog_step1_soaidPdS_S_S_S_S_PKdS1_S1__param_4];
	ld.param.u64 	%rd4, [_Z18leapfrog_step1_soaidPdS_S_S_S_S_PKdS1_S1__param_5];
	ld.param.u64 	%rd5, [_Z18leapfrog_step1_soaidPdS_S_S_S_S_PKdS1_S1__param_6];
	ld.param.u64 	%rd7, [_Z18leapfrog_step1_soaidPdS_S_S_S_S_PKdS1_S1__param_8];
	ld.param.u64 	%rd8, [_Z18leapfrog_step1_soaidPdS_S_S_S_S_PKdS1_S1__param_9];
	ld.param.u64 	%rd9, [_Z18leapfrog_step1_soaidPdS_S_S_S_S_PKdS1_S1__param_10];
	mov.u32 	%r3, %ctaid.x;
	mov.u32 	%r4, %ntid.x;
	mov.u32 	%r5, %tid.x;
	mad.lo.s32 	%r1, %r3, %r4, %r5;
	setp.ge.s32 	%p1, %r1, %r2;
	@%p1 bra 	$L__BB0_2;
	ld.param.u64 	%rd30, [_Z18leapfrog_step1_soaidPdS_S_S_S_S_PKdS1_S1__param_7];
	ld.param.u64 	%rd29, [_Z18leapfrog_step1_soaidPdS_S_S_S_S_PKdS1_S1__param_3];
	ld.param.f64 	%fd20, [_Z18leapfrog_step1_soaidPdS_S_S_S_S_PKdS1_S1__param_1];
	cvta.to.global.u64 	%rd10, %rd4;
	cvta.to.global.u64 	%rd11, %rd7;
	cvta.to.global.u64 	%rd12, %rd5;
	cvta.to.global.u64 	%rd13, %rd8;
	cvta.to.global.u64 	%rd14, %rd30;
	cvta.to.global.u64 	%rd15, %rd9;
	cvta.to.global.u64 	%rd16, %rd1;
	cvta.to.global.u64 	%rd17, %rd29;
	cvta.to.global.u64 	%rd18, %rd3;
	mul.wide.s32 	%rd19, %r1, 8;
	add.s64 	%rd20, %rd10, %rd19;
	ld.global.f64 	%fd2, [%rd20];
	add.s64 	%rd21, %rd11, %rd19;
	ld.global.nc.f64 	%fd3, [%rd21];
	mul.f64 	%fd4, %fd3, 0d3FE0000000000000;
	fma.rn.f64 	%fd5, %fd20, %fd4, %fd2;
	add.s64 	%rd22, %rd12, %rd19;
	ld.global.f64 	%fd6, [%rd22];
	add.s64 	%rd23, %rd13, %rd19;
	ld.global.nc.f64 	%fd7, [%rd23];
	mul.f64 	%fd8, %fd7, 0d3FE0000000000000;
	fma.rn.f64 	%fd9, %fd20, %fd8, %fd6;
	add.s64 	%rd24, %rd14, %rd19;
	ld.global.f64 	%fd10, [%rd24];
	add.s64 	%rd25, %rd15, %rd19;
	ld.global.nc.f64 	%fd11, [%rd25];
	mul.f64 	%fd12, %fd11, 0d3FE0000000000000;
	fma.rn.f64 	%fd13, %fd20, %fd12, %fd10;
	add.s64 	%rd26, %rd16, %rd19;
	ld.global.f64 	%fd14, [%rd26];
	fma.rn.f64 	%fd15, %fd20, %fd5, %fd14;
	st.global.f64 	[%rd26], %fd15;
	add.s64 	%rd27, %rd17, %rd19;
	ld.global.f64 	%fd16, [%rd27];
	fma.rn.f64 	%fd17, %fd20, %fd9, %fd16;
	st.global.f64 	[%rd27], %fd17;
	add.s64 	%rd28, %rd18, %rd19;
	ld.global.f64 	%fd18, [%rd28];
	fma.rn.f64 	%fd19, %fd20, %fd13, %fd18;
	st.global.f64 	[%rd28], %fd19;
	st.global.f64 	[%rd20], %fd5;
	st.global.f64 	[%rd22], %fd9;
	st.global.f64 	[%rd24], %fd13;
$L__BB0_2:
	ret;

}
	// .globl	_Z18leapfrog_step2_soaidPKdS0_S0_S0_PdS1_S1_S1_S1_S1_
.visible .entry _Z18leapfrog_step2_soaidPKdS0_S0_S0_PdS1_S1_S1_S1_S1_(
	.param .u32 _Z18leapfrog_step2_soaidPKdS0_S0_S0_PdS1_S1_S1_S1_S1__param_0,
	.param .f64 _Z18leapfrog_step2_soaidPKdS0_S0_S0_PdS1_S1_S1_S1_S1__param_1,
	.param .u64 .ptr .align 1 _Z18leapfrog_step2_soaidPKdS0_S0_S0_PdS1_S1_S1_S1_S1__param_2,
	.param .u64 .ptr .align 1 _Z18leapfrog_step2_soaidPKdS0_S0_S0_PdS1_S1_S1_S1_S1__param_3,
	.param .u64 .ptr .align 1 _Z18leapfrog_step2_soaidPKdS0_S0_S0_PdS1_S1_S1_S1_S1__param_4,
	.param .u64 .ptr .align 1 _Z18leapfrog_step2_soaidPKdS0_S0_S0_PdS1_S1_S1_S1_S1__param_5,
	.param .u64 .ptr .align 1 _Z18leapfrog_step2_soaidPKdS0_S0_S0_PdS1_S1_S1_S1_S1__param_6,
	.param .u64 .ptr .align 1 _Z18leapfrog_step2_soaidPKdS0_S0_S0_PdS1_S1_S1_S1_S1__param_7,
	.param .u64 .ptr .align 1 _Z18leapfrog_step2_soaidPKdS0_S0_S0_PdS1_S1_S1_S1_S1__param_8,
	.param .u64 .ptr .align 1 _Z18leapfrog_step2_soaidPKdS0_S0_S0_PdS1_S1_S1_S1_S1__param_9,
	.param .u64 .ptr .align 1 _Z18leapfrog_step2_soaidPKdS0_S0_S0_PdS1_S1_S1_S1_S1__param_10,
	.param .u64 .ptr .align 1 _Z18leapfrog_step2_soaidPKdS0_S0_S0_PdS1_S1_S1_S1_S1__param_11
)
{
	.reg .pred 	%p<8>;
	.reg .b32 	%r<36>;
	.reg .b64 	%rd<44>;
	.reg .b64 	%fd<359>;
	// demoted variable
	.shared .align 8 .b8 _ZZ18leapfrog_step2_soaidPKdS0_S0_S0_PdS1_S1_S1_S1_S1_E4sh_x[2048];
	// demoted variable
	.shared .align 8 .b8 _ZZ18leapfrog_step2_soaidPKdS0_S0_S0_PdS1_S1_S1_S1_S1_E4sh_y[2048];
	// demoted variable
	.shared .align 8 .b8 _ZZ18leapfrog_step2_soaidPKdS0_S0_S0_PdS1_S1_S1_S1_S1_E4sh_z[2048];
	// demoted variable
	.shared .align 8 .b8 _ZZ18leapfrog_step2_soaidPKdS0_S0_S0_PdS1_S1_S1_S1_S1_E4sh_m[2048];
	ld.param.u32 	%r12, [_Z18leapfrog_step2_soaidPKdS0_S0_S0_PdS1_S1_S1_S1_S1__param_0];
	ld.param.u64 	%rd12, [_Z18leapfrog_step2_soaidPKdS0_S0_S0_PdS1_S1_S1_S1_S1__param_2];
	ld.param.u64 	%rd13, [_Z18leapfrog_step2_soaidPKdS0_S0_S0_PdS1_S1_S1_S1_S1__param_3];
	ld.param.u64 	%rd14, [_Z18leapfrog_step2_soaidPKdS0_S0_S0_PdS1_S1_S1_S1_S1__param_4];
	ld.param.u64 	%rd5, [_Z18leapfrog_step2_soaidPKdS0_S0_S0_PdS1_S1_S1_S1_S1__param_5];
	cvta.to.global.u64 	%rd1, %rd14;
	cvta.to.global.u64 	%rd2, %rd13;
	cvta.to.global.u64 	%rd3, %rd12;
	mov.u32 	%r13, %ctaid.x;
	mov.u32 	%r14, %ntid.x;
	mov.u32 	%r1, %tid.x;
	mad.lo.s32 	%r2, %r13, %r14, %r1;
	setp.ge.s32 	%p1, %r2, %r12;
	@%p1 bra 	$L__BB1_2;
	mul.wide.s32 	%rd15, %r2, 8;
	add.s64 	%rd16, %rd3, %rd15;
	ld.global.nc.f64 	%fd343, [%rd16];
	add.s64 	%rd17, %rd2, %rd15;
	ld.global.nc.f64 	%fd344, [%rd17];
	add.s64 	%rd18, %rd1, %rd15;
	ld.global.nc.f64 	%fd345, [%rd18];
$L__BB1_2:
	setp.lt.s32 	%p2, %r12, 1;
	mov.f64 	%fd353, 0d0000000000000000;
	mov.f64 	%fd354, %fd353;
	mov.f64 	%fd355, %fd353;
	@%p2 bra 	$L__BB1_11;
	add.s32 	%r16, %r12, 255;
	shr.u32 	%r3, %r16, 8;
	shl.b32 	%r17, %r1, 3;
	mov.u32 	%r18, _ZZ18leapfrog_step2_soaidPKdS0_S0_S0_PdS1_S1_S1_S1_S1_E4sh_x;
	add.s32 	%r4, %r18, %r17;
	mov.u32 	%r19, _ZZ18leapfrog_step2_soaidPKdS0_S0_S0_PdS1_S1_S1_S1_S1_E4sh_y;
	add.s32 	%r5, %r19, %r17;
	mov.u32 	%r20, _ZZ18leapfrog_step2_soaidPKdS0_S0_S0_PdS1_S1_S1_S1_S1_E4sh_z;
	add.s32 	%r6, %r20, %r17;
	cvta.to.global.u64 	%rd4, %rd5;
	mov.f64 	%fd355, 0d0000000000000000;
	mov.b32 	%r34, 0;
	mov.f64 	%fd354, %fd355;
	mov.f64 	%fd353, %fd355;
$L__BB1_4:
	shl.b32 	%r21, %r34, 8;
	add.s32 	%r8, %r21, %r1;
	setp.ge.s32 	%p3, %r8, %r12;
	@%p3 bra 	$L__BB1_6;
	mul.wide.s32 	%rd20, %r8, 8;
	add.s64 	%rd21, %rd3, %rd20;
	ld.global.nc.f64 	%fd29, [%rd21];
	st.shared.f64 	[%r4], %fd29;
	add.s64 	%rd22, %rd2, %rd20;
	ld.global.nc.f64 	%fd30, [%rd22];
	st.shared.f64 	[%r5], %fd30;
	add.s64 	%rd23, %rd1, %rd20;
	ld.global.nc.f64 	%fd31, [%rd23];
	st.shared.f64 	[%r6], %fd31;
	add.s64 	%rd24, %rd4, %rd20;
	ld.global.nc.f64 	%fd349, [%rd24];
	bra.uni 	$L__BB1_7;
$L__BB1_6:
	mov.b64 	%rd19, 0;
	st.shared.u64 	[%r4], %rd19;
	st.shared.u64 	[%r5], %rd19;
	st.shared.u64 	[%r6], %rd19;
	mov.f64 	%fd349, 0d0000000000000000;
$L__BB1_7:
	setp.ge.s32 	%p4, %r2, %r12;
	shl.b32 	%r22, %r1, 3;
	mov.u32 	%r23, _ZZ18leapfrog_step2_soaidPKdS0_S0_S0_PdS1_S1_S1_S1_S1_E4sh_m;
	add.s32 	%r24, %r23, %r22;
	st.shared.f64 	[%r24], %fd349;
	bar.sync 	0;
	@%p4 bra 	$L__BB1_10;
	mov.b32 	%r35, 64;
$L__BB1_9:
	.pragma "nounroll";
	mov.u32 	%r26, _ZZ18leapfrog_step2_soaidPKdS0_S0_S0_PdS1_S1_S1_S1_S1_E4sh_x;
	add.s32 	%r27, %r26, %r35;
	ld.shared.f64 	%fd32, [%r27+-64];
	mov.u32 	%r28, _ZZ18leapfrog_step2_soaidPKdS0_S0_S0_PdS1_S1_S1_S1_S1_E4sh_y;
	add.s32 	%r29, %r28, %r35;
	ld.shared.f64 	%fd33, [%r29+-64];
	mov.u32 	%r30, _ZZ18leapfrog_step2_soaidPKdS0_S0_S0_PdS1_S1_S1_S1_S1_E4sh_z;
	add.s32 	%r31, %r30, %r35;
	ld.shared.f64 	%fd34, [%r31+-64];
	mov.u32 	%r32, _ZZ18leapfrog_step2_soaidPKdS0_S0_S0_PdS1_S1_S1_S1_S1_E4sh_m;
	add.s32 	%r33, %r32, %r35;
	ld.shared.f64 	%fd35, [%r33+-64];
	sub.f64 	%fd36, %fd32, %fd343;
	sub.f64 	%fd37, %fd33, %fd344;
	sub.f64 	%fd38, %fd34, %fd345;
	mul.f64 	%fd39, %fd37, %fd37;
	fma.rn.f64 	%fd40, %fd36, %fd36, %fd39;
	fma.rn.f64 	%fd41, %fd38, %fd38, %fd40;
	add.f64 	%fd42, %fd41, 0d3F50624DD2F1A9FC;
	sqrt.rn.f64 	%fd43, %fd42;
	rcp.rn.f64 	%fd44, %fd43;
	mul.f64 	%fd45, %fd44, %fd44;
	mul.f64 	%fd46, %fd44, %fd45;
	mul.f64 	%fd47, %fd35, %fd46;
	fma.rn.f64 	%fd48, %fd36, %fd47, %fd353;
	fma.rn.f64 	%fd49, %fd37, %fd47, %fd354;
	fma.rn.f64 	%fd50, %fd38, %fd47, %fd355;
	ld.shared.f64 	%fd51, [%r27+-56];
	ld.shared.f64 	%fd52, [%r29+-56];
	ld.shared.f64 	%fd53, [%r31+-56];
	ld.shared.f64 	%fd54, [%r33+-56];
	sub.f64 	%fd55, %fd51, %fd343;
	sub.f64 	%fd56, %fd52, %fd344;
	sub.f64 	%fd57, %fd53, %fd345;
	mul.f64 	%fd58, %fd56, %fd56;
	fma.rn.f64 	%fd59, %fd55, %fd55, %fd58;
	fma.rn.f64 	%fd60, %fd57, %fd57, %fd59;
	add.f64 	%fd61, %fd60, 0d3F50624DD2F1A9FC;
	sqrt.rn.f64 	%fd62, %fd61;
	rcp.rn.f64 	%fd63, %fd62;
	mul.f64 	%fd64, %fd63, %fd63;
	mul.f64 	%fd65, %fd63, %fd64;
	mul.f64 	%fd66, %fd54, %fd65;
	fma.rn.f64 	%fd67, %fd55, %fd66, %fd48;
	fma.rn.f64 	%fd68, %fd56, %fd66, %fd49;
	fma.rn.f64 	%fd69, %fd57, %fd66, %fd50;
	ld.shared.f64 	%fd70, [%r27+-48];
	ld.shared.f64 	%fd71, [%r29+-48];
	ld.shared.f64 	%fd72, [%r31+-48];
	ld.shared.f64 	%fd73, [%r33+-48];
	sub.f64 	%fd74, %fd70, %fd343;
	sub.f64 	%fd75, %fd71, %fd344;
	sub.f64 	%fd76, %fd72, %fd345;
	mul.f64 	%fd77, %fd75, %fd75;
	fma.rn.f64 	%fd78, %fd74, %fd74, %fd77;
	fma.rn.f64 	%fd79, %fd76, %fd76, %fd78;
	add.f64 	%fd80, %fd79, 0d3F50624DD2F1A9FC;
	sqrt.rn.f64 	%fd81, %fd80;
	rcp.rn.f64 	%fd82, %fd81;
	mul.f64 	%fd83, %fd82, %fd82;
	mul.f64 	%fd84, %fd82, %fd83;
	mul.f64 	%fd85, %fd73, %fd84;
	fma.rn.f64 	%fd86, %fd74, %fd85, %fd67;
	fma.rn.f64 	%fd87, %fd75, %fd85, %fd68;
	fma.rn.f64 	%fd88, %fd76, %fd85, %fd69;
	ld.shared.f64 	%fd89, [%r27+-40];
	ld.shared.f64 	%fd90, [%r29+-40];
	ld.shared.f64 	%fd91, [%r31+-40];
	ld.shared.f64 	%fd92, [%r33+-40];
	sub.f64 	%fd93, %fd89, %fd343;
	sub.f64 	%fd94, %fd90, %fd344;
	sub.f64 	%fd95, %fd91, %fd345;
	mul.f64 	%fd96, %fd94, %fd94;
	fma.rn.f64 	%fd97, %fd93, %fd93, %fd96;
	fma.rn.f64 	%fd98, %fd95, %fd95, %fd97;
	add.f64 	%fd99, %fd98, 0d3F50624DD2F1A9FC;
	sqrt.rn.f64 	%fd100, %fd99;
	rcp.rn.f64 	%fd101, %fd100;
	mul.f64 	%fd102, %fd101, %fd101;
	mul.f64 	%fd103, %fd101, %fd102;
	mul.f64 	%fd104, %fd92, %fd103;
	fma.rn.f64 	%fd105, %fd93, %fd104, %fd86;
	fma.rn.f64 	%fd106, %fd94, %fd104, %fd87;
	fma.rn.f64 	%fd107, %fd95, %fd104, %fd88;
	ld.shared.f64 	%fd108, [%r27+-32];
	ld.shared.f64 	%fd109, [%r29+-32];
	ld.shared.f64 	%fd110, [%r31+-32];
	ld.shared.f64 	%fd111, [%r33+-32];
	sub.f64 	%fd112, %fd108, %fd343;
	sub.f64 	%fd113, %fd109, %fd344;
	sub.f64 	%fd114, %fd110, %fd345;
	mul.f64 	%fd115, %fd113, %fd113;
	fma.rn.f64 	%fd116, %fd112, %fd112, %fd115;
	fma.rn.f64 	%fd117, %fd114, %fd114, %fd116;
	add.f64 	%fd118, %fd117, 0d3F50624DD2F1A9FC;
	sqrt.rn.f64 	%fd119, %fd118;
	rcp.rn.f64 	%fd120, %fd119;
	mul.f64 	%fd121, %fd120, %fd120;
	mul.f64 	%fd122, %fd120, %fd121;
	mul.f64 	%fd123, %fd111, %fd122;
	fma.rn.f64 	%fd124, %fd112, %fd123, %fd105;
	fma.rn.f64 	%fd125, %fd113, %fd123, %fd106;
	fma.rn.f64 	%fd126, %fd114, %fd123, %fd107;
	ld.shared.f64 	%fd127, [%r27+-24];
	ld.shared.f64 	%fd128, [%r29+-24];
	ld.shared.f64 	%fd129, [%r31+-24];
	ld.shared.f64 	%fd130, [%r33+-24];
	sub.f64 	%fd131, %fd127, %fd343;
	sub.f64 	%fd132, %fd128, %fd344;
	sub.f64 	%fd133, %fd129, %fd345;
	mul.f64 	%fd134, %fd132, %fd132;
	fma.rn.f64 	%fd135, %fd131, %fd131, %fd134;
	fma.rn.f64 	%fd136, %fd133, %fd133, %fd135;
	add.f64 	%fd137, %fd136, 0d3F50624DD2F1A9FC;
	sqrt.rn.f64 	%fd138, %fd137;
	rcp.rn.f64 	%fd139, %fd138;
	mul.f64 	%fd140, %fd139, %fd139;
	mul.f64 	%fd141, %fd139, %fd140;
	mul.f64 	%fd142, %fd130, %fd141;
	fma.rn.f64 	%fd143, %fd131, %fd142, %fd124;
	fma.rn.f64 	%fd144, %fd132, %fd142, %fd125;
	fma.rn.f64 	%fd145, %fd133, %fd142, %fd126;
	ld.shared.f64 	%fd146, [%r27+-16];
	ld.shared.f64 	%fd147, [%r29+-16];
	ld.shared.f64 	%fd148, [%r31+-16];
	ld.shared.f64 	%fd149, [%r33+-16];
	sub.f64 	%fd150, %fd146, %fd343;
	sub.f64 	%fd151, %fd147, %fd344;
	sub.f64 	%fd152, %fd148, %fd345;
	mul.f64 	%fd153, %fd151, %fd151;
	fma.rn.f64 	%fd154, %fd150, %fd150, %fd153;
	fma.rn.f64 	%fd155, %fd152, %fd152, %fd154;
	add.f64 	%fd156, %fd155, 0d3F50624DD2F1A9FC;
	sqrt.rn.f64 	%fd157, %fd156;
	rcp.rn.f64 	%fd158, %fd157;
	mul.f64 	%fd159, %fd158, %fd158;
	mul.f64 	%fd160, %fd158, %fd159;
	mul.f64 	%fd161, %fd149, %fd160;
	fma.rn.f64 	%fd162, %fd150, %fd161, %fd143;
	fma.rn.f64 	%fd163, %fd151, %fd161, %fd144;
	fma.rn.f64 	%fd164, %fd152, %fd161, %fd145;
	ld.shared.f64 	%fd165, [%r27+-8];
	ld.shared.f64 	%fd166, [%r29+-8];
	ld.shared.f64 	%fd167, [%r31+-8];
	ld.shared.f64 	%fd168, [%r33+-8];
	sub.f64 	%fd169, %fd165, %fd343;
	sub.f64 	%fd170, %fd166, %fd344;
	sub.f64 	%fd171, %fd167, %fd345;
	mul.f64 	%fd172, %fd170, %fd170;
	fma.rn.f64 	%fd173, %fd169, %fd169, %fd172;
	fma.rn.f64 	%fd174, %fd171, %fd171, %fd173;
	add.f64 	%fd175, %fd174, 0d3F50624DD2F1A9FC;
	sqrt.rn.f64 	%fd176, %fd175;
	rcp.rn.f64 	%fd177, %fd176;
	mul.f64 	%fd178, %fd177, %fd177;
	mul.f64 	%fd179, %fd177, %fd178;
	mul.f64 	%fd180, %fd168, %fd179;
	fma.rn.f64 	%fd181, %fd169, %fd180, %fd162;
	fma.rn.f64 	%fd182, %fd170, %fd180, %fd163;
	fma.rn.f64 	%fd183, %fd171, %fd180, %fd164;
	ld.shared.f64 	%fd184, [%r27];
	ld.shared.f64 	%fd185, [%r29];
	ld.shared.f64 	%fd186, [%r31];
	ld.shared.f64 	%fd187, [%r33];
	sub.f64 	%fd188, %fd184, %fd343;
	sub.f64 	%fd189, %fd185, %fd344;
	sub.f64 	%fd190, %fd186, %fd345;
	mul.f64 	%fd191, %fd189, %fd189;
	fma.rn.f64 	%fd192, %fd188, %fd188, %fd191;
	fma.rn.f64 	%fd193, %fd190, %fd190, %fd192;
	add.f64 	%fd194, %fd193, 0d3F50624DD2F1A9FC;
	sqrt.rn.f64 	%fd195, %fd194;
	rcp.rn.f64 	%fd196, %fd195;
	mul.f64 	%fd197, %fd196, %fd196;
	mul.f64 	%fd198, %fd196, %fd197;
	mul.f64 	%fd199, %fd187, %fd198;
	fma.rn.f64 	%fd200, %fd188, %fd199, %fd181;
	fma.rn.f64 	%fd201, %fd189, %fd199, %fd182;
	fma.rn.f64 	%fd202, %fd190, %fd199, %fd183;
	ld.shared.f64 	%fd203, [%r27+8];
	ld.shared.f64 	%fd204, [%r29+8];
	ld.shared.f64 	%fd205, [%r31+8];
	ld.shared.f64 	%fd206, [%r33+8];
	sub.f64 	%fd207, %fd203, %fd343;
	sub.f64 	%fd208, %fd204, %fd344;
	sub.f64 	%fd209, %fd205, %fd345;
	mul.f64 	%fd210, %fd208, %fd208;
	fma.rn.f64 	%fd211, %fd207, %fd207, %fd210;
	fma.rn.f64 	%fd212, %fd209, %fd209, %fd211;
	add.f64 	%fd213, %fd212, 0d3F50624DD2F1A9FC;
	sqrt.rn.f64 	%fd214, %fd213;
	rcp.rn.f64 	%fd215, %fd214;
	mul.f64 	%fd216, %fd215, %fd215;
	mul.f64 	%fd217, %fd215, %fd216;
	mul.f64 	%fd218, %fd206, %fd217;
	fma.rn.f64 	%fd219, %fd207, %fd218, %fd200;
	fma.rn.f64 	%fd220, %fd208, %fd218, %fd201;
	fma.rn.f64 	%fd221, %fd209, %fd218, %fd202;
	ld.shared.f64 	%fd222, [%r27+16];
	ld.shared.f64 	%fd223, [%r29+16];
	ld.shared.f64 	%fd224, [%r31+16];
	ld.shared.f64 	%fd225, [%r33+16];
	sub.f64 	%fd226, %fd222, %fd343;
	sub.f64 	%fd227, %fd223, %fd344;
	sub.f64 	%fd228, %fd224, %fd345;
	mul.f64 	%fd229, %fd227, %fd227;
	fma.rn.f64 	%fd230, %fd226, %fd226, %fd229;
	fma.rn.f64 	%fd231, %fd228, %fd228, %fd230;
	add.f64 	%fd232, %fd231, 0d3F50624DD2F1A9FC;
	sqrt.rn.f64 	%fd233, %fd232;
	rcp.rn.f64 	%fd234, %fd233;
	mul.f64 	%fd235, %fd234, %fd234;
	mul.f64 	%fd236, %fd234, %fd235;
	mul.f64 	%fd237, %fd225, %fd236;
	fma.rn.f64 	%fd238, %fd226, %fd237, %fd219;
	fma.rn.f64 	%fd239, %fd227, %fd237, %fd220;
	fma.rn.f64 	%fd240, %fd228, %fd237, %fd221;
	ld.shared.f64 	%fd241, [%r27+24];
	ld.shared.f64 	%fd242, [%r29+24];
	ld.shared.f64 	%fd243, [%r31+24];
	ld.shared.f64 	%fd244, [%r33+24];
	sub.f64 	%fd245, %fd241, %fd343;
	sub.f64 	%fd246, %fd242, %fd344;
	sub.f64 	%fd247, %fd243, %fd345;
	mul.f64 	%fd248, %fd246, %fd246;
	fma.rn.f64 	%fd249, %fd245, %fd245, %fd248;
	fma.rn.f64 	%fd250, %fd247, %fd247, %fd249;
	add.f64 	%fd251, %fd250, 0d3F50624DD2F1A9FC;
	sqrt.rn.f64 	%fd252, %fd251;
	rcp.rn.f64 	%fd253, %fd252;
	mul.f64 	%fd254, %fd253, %fd253;
	mul.f64 	%fd255, %fd253, %fd254;
	mul.f64 	%fd256, %fd244, %fd255;
	fma.rn.f64 	%fd257, %fd245, %fd256, %fd238;
	fma.rn.f64 	%fd258, %fd246, %fd256, %fd239;
	fma.rn.f64 	%fd259, %fd247, %fd256, %fd240;
	ld.shared.f64 	%fd260, [%r27+32];
	ld.shared.f64 	%fd261, [%r29+32];
	ld.shared.f64 	%fd262, [%r31+32];
	ld.shared.f64 	%fd263, [%r33+32];
	sub.f64 	%fd264, %fd260, %fd343;
	sub.f64 	%fd265, %fd261, %fd344;
	sub.f64 	%fd266, %fd262, %fd345;
	mul.f64 	%fd267, %fd265, %fd265;
	fma.rn.f64 	%fd268, %fd264, %fd264, %fd267;
	fma.rn.f64 	%fd269, %fd266, %fd266, %fd268;
	add.f64 	%fd270, %fd269, 0d3F50624DD2F1A9FC;
	sqrt.rn.f64 	%fd271, %fd270;
	rcp.rn.f64 	%fd272, %fd271;
	mul.f64 	%fd273, %fd272, %fd272;
	mul.f64 	%fd274, %fd272, %fd273;
	mul.f64 	%fd275, %fd263, %fd274;
	fma.rn.f64 	%fd276, %fd264, %fd275, %fd257;
	fma.rn.f64 	%fd277, %fd265, %fd275, %fd258;
	fma.rn.f64 	%fd278, %fd266, %fd275, %fd259;
	ld.shared.f64 	%fd279, [%r27+40];
	ld.shared.f64 	%fd280, [%r29+40];
	ld.shared.f64 	%fd281, [%r31+40];
	ld.shared.f64 	%fd282, [%r33+40];
	sub.f64 	%fd283, %fd279, %fd343;
	sub.f64 	%fd284, %fd280, %fd344;
	sub.f64 	%fd285, %fd281, %fd345;
	mul.f64 	%fd286, %fd284, %fd284;
	fma.rn.f64 	%fd287, %fd283, %fd283, %fd286;
	fma.rn.f64 	%fd288, %fd285, %fd285, %fd287;
	add.f64 	%fd289, %fd288, 0d3F50624DD2F1A9FC;
	sqrt.rn.f64 	%fd290, %fd289;
	rcp.rn.f64 	%fd291, %fd290;
	mul.f64 	%fd292, %fd291, %fd291;
	mul.f64 	%fd293, %fd291, %fd292;
	mul.f64 	%fd294, %fd282, %fd293;
	fma.rn.f64 	%fd295, %fd283, %fd294, %fd276;
	fma.rn.f64 	%fd296, %fd284, %fd294, %fd277;
	fma.rn.f64 	%fd297, %fd285, %fd294, %fd278;
	ld.shared.f64 	%fd298, [%r27+48];
	ld.shared.f64 	%fd299, [%r29+48];
	ld.shared.f64 	%fd300, [%r31+48];
	ld.shared.f64 	%fd301, [%r33+48];
	sub.f64 	%fd302, %fd298, %fd343;
	sub.f64 	%fd303, %fd299, %fd344;
	sub.f64 	%fd304, %fd300, %fd345;
	mul.f64 	%fd305, %fd303, %fd303;
	fma.rn.f64 	%fd306, %fd302, %fd302, %fd305;
	fma.rn.f64 	%fd307, %fd304, %fd304, %fd306;
	add.f64 	%fd308, %fd307, 0d3F50624DD2F1A9FC;
	sqrt.rn.f64 	%fd309, %fd308;
	rcp.rn.f64 	%fd310, %fd309;
	mul.f64 	%fd311, %fd310, %fd310;
	mul.f64 	%fd312, %fd310, %fd311;
	mul.f64 	%fd313, %fd301, %fd312;
	fma.rn.f64 	%fd314, %fd302, %fd313, %fd295;
	fma.rn.f64 	%fd315, %fd303, %fd313, %fd296;
	fma.rn.f64 	%fd316, %fd304, %fd313, %fd297;
	ld.shared.f64 	%fd317, [%r27+56];
	ld.shared.f64 	%fd318, [%r29+56];
	ld.shared.f64 	%fd319, [%r31+56];
	ld.shared.f64 	%fd320, [%r33+56];
	sub.f64 	%fd321, %fd317, %fd343;
	sub.f64 	%fd322, %fd318, %fd344;
	sub.f64 	%fd323, %fd319, %fd345;
	mul.f64 	%fd324, %fd322, %fd322;
	fma.rn.f64 	%fd325, %fd321, %fd321, %fd324;
	fma.rn.f64 	%fd326, %fd323, %fd323, %fd325;
	add.f64 	%fd327, %fd326, 0d3F50624DD2F1A9FC;
	sqrt.rn.f64 	%fd328, %fd327;
	rcp.rn.f64 	%fd329, %fd328;
	mul.f64 	%fd330, %fd329, %fd329;
	mul.f64 	%fd331, %fd329, %fd330;
	mul.f64 	%fd332, %fd320, %fd331;
	fma.rn.f64 	%fd353, %fd321, %fd332, %fd314;
	fma.rn.f64 	%fd354, %fd322, %fd332, %fd315;
	fma.rn.f64 	%fd355, %fd323, %fd332, %fd316;
	add.s32 	%r35, %r35, 128;
	setp.ne.s32 	%p5, %r35, 2112;
	@%p5 bra 	$L__BB1_9;
$L__BB1_10:
	bar.sync 	0;
	add.s32 	%r34, %r34, 1;
	setp.ne.s32 	%p6, %r34, %r3;
	@%p6 bra 	$L__BB1_4;
$L__BB1_11:
	setp.ge.s32 	%p7, %r2, %r12;
	@%p7 bra 	$L__BB1_13;
	ld.param.u64 	%rd43, [_Z18leapfrog_step2_soaidPKdS0_S0_S0_PdS1_S1_S1_S1_S1__param_11];
	ld.param.u64 	%rd42, [_Z18leapfrog_step2_soaidPKdS0_S0_S0_PdS1_S1_S1_S1_S1__param_10];
	ld.param.u64 	%rd41, [_Z18leapfrog_step2_soaidPKdS0_S0_S0_PdS1_S1_S1_S1_S1__param_9];
	ld.param.u64 	%rd40, [_Z18leapfrog_step2_soaidPKdS0_S0_S0_PdS1_S1_S1_S1_S1__param_8];
	ld.param.u64 	%rd39, [_Z18leapfrog_step2_soaidPKdS0_S0_S0_PdS1_S1_S1_S1_S1__param_7];
	ld.param.u64 	%rd38, [_Z18leapfrog_step2_soaidPKdS0_S0_S0_PdS1_S1_S1_S1_S1__param_6];
	ld.param.f64 	%fd342, [_Z18leapfrog_step2_soaidPKdS0_S0_S0_PdS1_S1_S1_S1_S1__param_1];
	cvta.to.global.u64 	%rd25, %rd41;
	mul.wide.s32 	%rd26, %r2, 8;
	add.s64 	%rd27, %rd25, %rd26;
	st.global.f64 	[%rd27], %fd353;
	cvta.to.global.u64 	%rd28, %rd42;
	add.s64 	%rd29, %rd28, %rd26;
	st.global.f64 	[%rd29], %fd354;
	cvta.to.global.u64 	%rd30, %rd43;
	add.s64 	%rd31, %rd30, %rd26;
	st.global.f64 	[%rd31], %fd355;
	mul.f64 	%fd333, %fd353, 0d3FE0000000000000;
	cvta.to.global.u64 	%rd32, %rd38;
	add.s64 	%rd33, %rd32, %rd26;
	ld.global.f64 	%fd334, [%rd33];
	fma.rn.f64 	%fd335, %fd342, %fd333, %fd334;
	st.global.f64 	[%rd33], %fd335;
	mul.f64 	%fd336, %fd354, 0d3FE0000000000000;
	cvta.to.global.u64 	%rd34, %rd39;
	add.s64 	%rd35, %rd34, %rd26;
	ld.global.f64 	%fd337, [%rd35];
	fma.rn.f64 	%fd338, %fd342, %fd336, %fd337;
	st.global.f64 	[%rd35], %fd338;
	mul.f64 	%fd339, %fd355, 0d3FE0000000000000;
	cvta.to.global.u64 	%rd36, %rd40;
	add.s64 	%rd37, %rd36, %rd26;
	ld.global.f64 	%fd340, [%rd37];
	fma.rn.f64 	%fd341, %fd342, %fd339, %fd340;
	st.global.f64 	[%rd37], %fd341;
$L__BB1_13:
	ret;

}
	// .globl	_Z23compute_initial_acc_soaiPKdS0_S0_S0_PdS1_S1_
.visible .entry _Z23compute_initial_acc_soaiPKdS0_S0_S0_PdS1_S1_(
	.param .u32 _Z23compute_initial_acc_soaiPKdS0_S0_S0_PdS1_S1__param_0,
	.param .u64 .ptr .align 1 _Z23compute_initial_acc_soaiPKdS0_S0_S0_PdS1_S1__param_1,
	.param .u64 .ptr .align 1 _Z23compute_initial_acc_soaiPKdS0_S0_S0_PdS1_S1__param_2,
	.param .u64 .ptr .align 1 _Z23compute_initial_acc_soaiPKdS0_S0_S0_PdS1_S1__param_3,
	.param .u64 .ptr .align 1 _Z23compute_initial_acc_soaiPKdS0_S0_S0_PdS1_S1__param_4,
	.param .u64 .ptr .align 1 _Z23compute_initial_acc_soaiPKdS0_S0_S0_PdS1_S1__param_5,
	.param .u64 .ptr .align 1 _Z23compute_initial_acc_soaiPKdS0_S0_S0_PdS1_S1__param_6,
	.param .u64 .ptr .align 1 _Z23compute_initial_acc_soaiPKdS0_S0_S0_PdS1_S1__param_7
)
{
	.reg .pred 	%p<8>;
	.reg .b32 	%r<39>;
	.reg .b64 	%rd<32>;
	.reg .b64 	%fd<120>;
	// demoted variable
	.shared .align 8 .b8 _ZZ23compute_initial_acc_soaiPKdS0_S0_S0_PdS1_S1_E4sh_x[2048];
	// demoted variable
	.shared .align 8 .b8 _ZZ23compute_initial_acc_soaiPKdS0_S0_S0_PdS1_S1_E4sh_y[2048];
	// demoted variable
	.shared .align 8 .b8 _ZZ23compute_initial_acc_soaiPKdS0_S0_S0_PdS1_S1_E4sh_z[2048];
	// demoted variable
	.shared .align 8 .b8 _ZZ23compute_initial_acc_soaiPKdS0_S0_S0_PdS1_S1_E4sh_m[2048];
	ld.param.u32 	%r14, [_Z23compute_initial_acc_soaiPKdS0_S0_S0_PdS1_S1__param_0];
	ld.param.u64 	%rd9, [_Z23compute_initial_acc_soaiPKdS0_S0_S0_PdS1_S1__param_1];
	ld.param.u64 	%rd10, [_Z23compute_initial_acc_soaiPKdS0_S0_S0_PdS1_S1__param_2];
	ld.param.u64 	%rd11, [_Z23compute_initial_acc_soaiPKdS0_S0_S0_PdS1_S1__param_3];
	ld.param.u64 	%rd5, [_Z23compute_initial_acc_soaiPKdS0_S0_S0_PdS1_S1__param_4];
	cvta.to.global.u64 	%rd1, %rd11;
	cvta.to.global.u64 	%rd2, %rd10;
	cvta.to.global.u64 	%rd3, %rd9;
	mov.u32 	%r15, %ctaid.x;
	mov.u32 	%r16, %ntid.x;
	mov.u32 	%r1, %tid.x;
	mad.lo.s32 	%r2, %r15, %r16, %r1;
	setp.ge.s32 	%p1, %r2, %r14;
	@%p1 bra 	$L__BB2_2;
	mul.wide.s32 	%rd12, %r2, 8;
	add.s64 	%rd13, %rd3, %rd12;
	ld.global.nc.f64 	%fd104, [%rd13];
	add.s64 	%rd14, %rd2, %rd12;
	ld.global.nc.f64 	%fd105, [%rd14];
	add.s64 	%rd15, %rd1, %rd12;
	ld.global.nc.f64 	%fd106, [%rd15];
$L__BB2_2:
	setp.lt.s32 	%p2, %r14, 1;
	mov.f64 	%fd114, 0d0000000000000000;
	mov.f64 	%fd115, %fd114;
	mov.f64 	%fd116, %fd114;
	@%p2 bra 	$L__BB2_11;
	add.s32 	%r18, %r14, 255;
	shr.u32 	%r3, %r18, 8;
	shl.b32 	%r19, %r1, 3;
	mov.u32 	%r20, _ZZ23compute_initial_acc_soaiPKdS0_S0_S0_PdS1_S1_E4sh_x;
	add.s32 	%r4, %r20, %r19;
	mov.u32 	%r21, _ZZ23compute_initial_acc_soaiPKdS0_S0_S0_PdS1_S1_E4sh_y;
	add.s32 	%r5, %r21, %r19;
	mov.u32 	%r22, _ZZ23compute_initial_acc_soaiPKdS0_S0_S0_PdS1_S1_E4sh_z;
	add.s32 	%r6, %r22, %r19;
	cvta.to.global.u64 	%rd4, %rd5;
	mov.f64 	%fd116, 0d0000000000000000;
	mov.b32 	%r36, 0;
	mov.f64 	%fd115, %fd116;
	mov.f64 	%fd114, %fd116;
$L__BB2_4:
	shl.b32 	%r23, %r36, 8;
	add.s32 	%r8, %r23, %r1;
	setp.ge.s32 	%p3, %r8, %r14;
	@%p3 bra 	$L__BB2_6;
	mul.wide.s32 	%rd17, %r8, 8;
	add.s64 	%rd18, %rd3, %rd17;
	ld.global.nc.f64 	%fd28, [%rd18];
	st.shared.f64 	[%r4], %fd28;
	add.s64 	%rd19, %rd2, %rd17;
	ld.global.nc.f64 	%fd29, [%rd19];
	st.shared.f64 	[%r5], %fd29;
	add.s64 	%rd20, %rd1, %rd17;
	ld.global.nc.f64 	%fd30, [%rd20];
	st.shared.f64 	[%r6], %fd30;
	add.s64 	%rd21, %rd4, %rd17;
	ld.global.nc.f64 	%fd110, [%rd21];
	bra.uni 	$L__BB2_7;
$L__BB2_6:
	mov.b64 	%rd16, 0;
	st.shared.u64 	[%r4], %rd16;
	st.shared.u64 	[%r5], %rd16;
	st.shared.u64 	[%r6], %rd16;
	mov.f64 	%fd110, 0d0000000000000000;
$L__BB2_7:
	setp.ge.s32 	%p4, %r2, %r14;
	shl.b32 	%r24, %r1, 3;
	mov.u32 	%r25, _ZZ23compute_initial_acc_soaiPKdS0_S0_S0_PdS1_S1_E4sh_m;
	add.s32 	%r26, %r25, %r24;
	st.shared.f64 	[%r26], %fd110;
	bar.sync 	0;
	@%p4 bra 	$L__BB2_10;
	add.s32 	%r37, %r25, 16;
	mov.b32 	%r38, 16;
$L__BB2_9:
	mov.u32 	%r30, _ZZ23compute_initial_acc_soaiPKdS0_S0_S0_PdS1_S1_E4sh_x;
	add.s32 	%r31, %r30, %r38;
	ld.shared.f64 	%fd31, [%r31+-16];
	mov.u32 	%r32, _ZZ23compute_initial_acc_soaiPKdS0_S0_S0_PdS1_S1_E4sh_y;
	add.s32 	%r33, %r32, %r38;
	ld.shared.f64 	%fd32, [%r33+-16];
	mov.u32 	%r34, _ZZ23compute_initial_acc_soaiPKdS0_S0_S0_PdS1_S1_E4sh_z;
	add.s32 	%r35, %r34, %r38;
	ld.shared.f64 	%fd33, [%r35+-16];
	ld.shared.f64 	%fd34, [%r37+-16];
	sub.f64 	%fd35, %fd31, %fd104;
	sub.f64 	%fd36, %fd32, %fd105;
	sub.f64 	%fd37, %fd33, %fd106;
	mul.f64 	%fd38, %fd36, %fd36;
	fma.rn.f64 	%fd39, %fd35, %fd35, %fd38;
	fma.rn.f64 	%fd40, %fd37, %fd37, %fd39;
	add.f64 	%fd41, %fd40, 0d3F50624DD2F1A9FC;
	sqrt.rn.f64 	%fd42, %fd41;
	rcp.rn.f64 	%fd43, %fd42;
	mul.f64 	%fd44, %fd43, %fd43;
	mul.f64 	%fd45, %fd43, %fd44;
	mul.f64 	%fd46, %fd34, %fd45;
	fma.rn.f64 	%fd47, %fd35, %fd46, %fd114;
	fma.rn.f64 	%fd48, %fd36, %fd46, %fd115;
	fma.rn.f64 	%fd49, %fd37, %fd46, %fd116;
	ld.shared.f64 	%fd50, [%r31+-8];
	ld.shared.f64 	%fd51, [%r33+-8];
	ld.shared.f64 	%fd52, [%r35+-8];
	ld.shared.f64 	%fd53, [%r37+-8];
	sub.f64 	%fd54, %fd50, %fd104;
	sub.f64 	%fd55, %fd51, %fd105;
	sub.f64 	%fd56, %fd52, %fd106;
	mul.f64 	%fd57, %fd55, %fd55;
	fma.rn.f64 	%fd58, %fd54, %fd54, %fd57;
	fma.rn.f64 	%fd59, %fd56, %fd56, %fd58;
	add.f64 	%fd60, %fd59, 0d3F50624DD2F1A9FC;
	sqrt.rn.f64 	%fd61, %fd60;
	rcp.rn.f64 	%fd62, %fd61;
	mul.f64 	%fd63, %fd62, %fd62;
	mul.f64 	%fd64, %fd62, %fd63;
	mul.f64 	%fd65, %fd53, %fd64;
	fma.rn.f64 	%fd66, %fd54, %fd65, %fd47;
	fma.rn.f64 	%fd67, %fd55, %fd65, %fd48;
	fma.rn.f64 	%fd68, %fd56, %fd65, %fd49;
	ld.shared.f64 	%fd69, [%r31];
	ld.shared.f64 	%fd70, [%r33];
	ld.shared.f64 	%fd71, [%r35];
	ld.shared.f64 	%fd72, [%r37];
	sub.f64 	%fd73, %fd69, %fd104;
	sub.f64 	%fd74, %fd70, %fd105;
	sub.f64 	%fd75, %fd71, %fd106;
	mul.f64 	%fd76, %fd74, %fd74;
	fma.rn.f64 	%fd77, %fd73, %fd73, %fd76;
	fma.rn.f64 	%fd78, %fd75, %fd75, %fd77;
	add.f64 	%fd79, %fd78, 0d3F50624DD2F1A9FC;
	sqrt.rn.f64 	%fd80, %fd79;
	rcp.rn.f64 	%fd81, %fd80;
	mul.f64 	%fd82, %fd81, %fd81;
	mul.f64 	%fd83, %fd81, %fd82;
	mul.f64 	%fd84, %fd72, %fd83;
	fma.rn.f64 	%fd85, %fd73, %fd84, %fd66;
	fma.rn.f64 	%fd86, %fd74, %fd84, %fd67;
	fma.rn.f64 	%fd87, %fd75, %fd84, %fd68;
	ld.shared.f64 	%fd88, [%r31+8];
	ld.shared.f64 	%fd89, [%r33+8];
	ld.shared.f64 	%fd90, [%r35+8];
	ld.shared.f64 	%fd91, [%r37+8];
	sub.f64 	%fd92, %fd88, %fd104;
	sub.f64 	%fd93, %fd89, %fd105;
	sub.f64 	%fd94, %fd90, %fd106;
	mul.f64 	%fd95, %fd93, %fd93;
	fma.rn.f64 	%fd96, %fd92, %fd92, %fd95;
	fma.rn.f64 	%fd97, %fd94, %fd94, %fd96;
	add.f64 	%fd98, %fd97, 0d3F50624DD2F1A9FC;
	sqrt.rn.f64 	%fd99, %fd98;
	rcp.rn.f64 	%fd100, %fd99;
	mul.f64 	%fd101, %fd100, %fd100;
	mul.f64 	%fd102, %fd100, %fd101;
	mul.f64 	%fd103, %fd91, %fd102;
	fma.rn.f64 	%fd114, %fd92, %fd103, %fd85;
	fma.rn.f64 	%fd115, %fd93, %fd103, %fd86;
	fma.rn.f64 	%fd116, %fd94, %fd103, %fd87;
	add.s32 	%r38, %r38, 32;
	add.s32 	%r37, %r37, 32;
	setp.ne.s32 	%p5, %r38, 2064;
	@%p5 bra 	$L__BB2_9;
$L__BB2_10:
	bar.sync 	0;
	add.s32 	%r36, %r36, 1;
	setp.ne.s32 	%p6, %r36, %r3;
	@%p6 bra 	$L__BB2_4;
$L__BB2_11:
	setp.ge.s32 	%p7, %r2, %r14;
	@%p7 bra 	$L__BB2_13;
	ld.param.u64 	%rd31, [_Z23compute_initial_acc_soaiPKdS0_S0_S0_PdS1_S1__param_7];
	ld.param.u64 	%rd30, [_Z23compute_initial_acc_soaiPKdS0_S0_S0_PdS1_S1__param_6];
	ld.param.u64 	%rd29, [_Z23compute_initial_acc_soaiPKdS0_S0_S0_PdS1_S1__param_5];
	cvta.to.global.u64 	%rd22, %rd29;
	mul.wide.s32 	%rd23, %r2, 8;
	add.s64 	%rd24, %rd22, %rd23;
	st.global.f64 	[%rd24], %fd114;
	cvta.to.global.u64 	%rd25, %rd30;
	add.s64 	%rd26, %rd25, %rd23;
	st.global.f64 	[%rd26], %fd115;
	cvta.to.global.u64 	%rd27, %rd31;
	add.s64 	%rd28, %rd27, %rd23;
	st.global.f64 	[%rd28], %fd116;
$L__BB2_13:
	ret;

}


// ===== COMPILED SASS (sm_100) =====

	.target	sm_100

	.elftype	@"ET_EXEC"


//--------------------- .note.nv.tkinfo           --------------------------
	.section	.note.nv.tkinfo,"",@"SHT_NOTE"
	.sectionflags	@"SHF_NOTE_NV_TKINFO"
	.tkinfo
        /*0018*/ 	.word	0x00000002
        /*0030*/ 	.string	""
        /*0030*/ 	.string	"ptxas"
        /*0030*/ 	.string	"Cuda compilation tools, release 13.0, V13.0.88"
        /*0030*/ 	.string	"Build cuda_13.0.r13.0/compiler.36424714_0"
        /*0030*/ 	.string	"-arch sm_100 -m 64 "



//--------------------- .note.nv.cuinfo           --------------------------
	.section	.note.nv.cuinfo,"",@"SHT_NOTE"
	.sectionflags	@"SHF_NOTE_NV_CUINFO"
        /*0018*/ 	.short	0x0002
        /*001a*/ 	.short	0x0064
        /*001c*/ 	.short	0x0082
	.zero		2


//--------------------- .nv.info                  --------------------------
	.section	.nv.info,"",@"SHT_CUDA_INFO"
	.align	4


	//----- nvinfo : EIATTR_REGCOUNT
	.align		4
        /*0000*/ 	.byte	0x04, 0x2f
        /*0002*/ 	.short	(.L_1 - .L_0)
	.align		4
.L_0:
        /*0004*/ 	.word	index@(_Z18leapfrog_step1_soaidPdS_S_S_S_S_PKdS1_S1_)
        /*0008*/ 	.word	0x0000001e


	//----- nvinfo : EIATTR_FRAME_SIZE
	.align		4
.L_1:
        /*000c*/ 	.byte	0x04, 0x11
        /*000e*/ 	.short	(.L_3 - .L_2)
	.align		4
.L_2:
        /*0010*/ 	.word	index@(_Z18leapfrog_step1_soaidPdS_S_S_S_S_PKdS1_S1_)
        /*0014*/ 	.word	0x00000000


	//----- nvinfo : EIATTR_REGCOUNT
	.align		4
.L_3:
        /*0018*/ 	.byte	0x04, 0x2f
        /*001a*/ 	.short	(.L_5 - .L_4)
	.align		4
.L_4:
        /*001c*/ 	.word	index@(_Z18leapfrog_step2_soaidPKdS0_S0_S0_PdS1_S1_S1_S1_S1_)
        /*0020*/ 	.word	0x00000034


	//----- nvinfo : EIATTR_FRAME_SIZE
	.align		4
.L_5:
        /*0024*/ 	.byte	0x04, 0x11
        /*0026*/ 	.short	(.L_7 - .L_6)
	.align		4
.L_6:
        /*0028*/ 	.word	index@($__internal_3_$__cuda_sm20_dsqrt_rn_f64_mediumpath_v1)
        /*002c*/ 	.word	0x00000000


	//----- nvinfo : EIATTR_FRAME_SIZE
	.align		4
.L_7:
        /*0030*/ 	.byte	0x04, 0x11
        /*0032*/ 	.short	(.L_9 - .L_8)
	.align		4
.L_8:
        /*0034*/ 	.word	index@($__internal_2_$__cuda_sm20_dblrcp_rn_slowpath_v3)
        /*0038*/ 	.word	0x00000000


	//----- nvinfo : EIATTR_FRAME_SIZE
	.align		4
.L_9:
        /*003c*/ 	.byte	0x04, 0x11
        /*003e*/ 	.short	(.L_11 - .L_10)
	.align		4
.L_10:
        /*0040*/ 	.word	index@(_Z18leapfrog_step2_soaidPKdS0_S0_S0_PdS1_S1_S1_S1_S1_)
        /*0044*/ 	.word	0x00000000


	//----- nvinfo : EIATTR_REGCOUNT
	.align		4
.L_11:
        /*0048*/ 	.byte	0x04, 0x2f
        /*004a*/ 	.short	(.L_13 - .L_12)
	.align		4
.L_12:
        /*004c*/ 	.word	index@(_Z23compute_initial_acc_soaiPKdS0_S0_S0_PdS1_S1_)
        /*0050*/ 	.word	0x00000034


	//----- nvinfo : EIATTR_FRAME_SIZE
	.align		4
.L_13:
        /*0054*/ 	.byte	0x04, 0x11
        /*0056*/ 	.short	(.L_15 - .L_14)
	.align		4
.L_14:
        /*0058*/ 	.word	index@($__internal_1_$__cuda_sm20_dsqrt_rn_f64_mediumpath_v1)
        /*005c*/ 	.word	0x00000000


	//----- nvinfo : EIATTR_FRAME_SIZE
	.align		4
.L_15:
        /*0060*/ 	.byte	0x04, 0x11
        /*0062*/ 	.short	(.L_17 - .L_16)
	.align		4
.L_16:
        /*0064*/ 	.word	index@($__internal_0_$__cuda_sm20_dblrcp_rn_slowpath_v3)
        /*0068*/ 	.word	0x00000000


	//----- nvinfo : EIATTR_FRAME_SIZE
	.align		4
.L_17:
        /*006c*/ 	.byte	0x04, 0x11
        /*006e*/ 	.short	(.L_19 - .L_18)
	.align		4
.L_18:
        /*0070*/ 	.word	index@(_Z23compute_initial_acc_soaiPKdS0_S0_S0_PdS1_S1_)
        /*0074*/ 	.word	0x00000000


	//----- nvinfo : EIATTR_MIN_STACK_SIZE
	.align		4
.L_19:
        /*0078*/ 	.byte	0x04, 0x12
        /*007a*/ 	.short	(.L_21 - .L_20)
	.align		4
.L_20:
        /*007c*/ 	.word	index@(_Z23compute_initial_acc_soaiPKdS0_S0_S0_PdS1_S1_)
        /*0080*/ 	.word	0x00000000


	//----- nvinfo : EIATTR_MIN_STACK_SIZE
	.align		4
.L_21:
        /*0084*/ 	.byte	0x04, 0x12
        /*0086*/ 	.short	(.L_23 - .L_22)
	.align		4
.L_22:
        /*0088*/ 	.word	index@(_Z18leapfrog_step2_soaidPKdS0_S0_S0_PdS1_S1_S1_S1_S1_)
        /*008c*/ 	.word	0x00000000


	//----- nvinfo : EIATTR_MIN_STACK_SIZE
	.align		4
.L_23:
        /*0090*/ 	.byte	0x04, 0x12
        /*0092*/ 	.short	(.L_25 - .L_24)
	.align		4
.L_24:
        /*0094*/ 	.word	index@(_Z18leapfrog_step1_soaidPdS_S_S_S_S_PKdS1_S1_)
        /*0098*/ 	.word	0x00000000
.L_25:


//--------------------- .nv.compat                --------------------------
	.section	.nv.compat,"",@"SHT_CUDA_COMPAT_INFO"
	.align	4
        /*0000*/ 	.byte	0x02, 0x09, 0x00, 0x00, 0x02, 0x02, 0x01, 0x00, 0x02, 0x05, 0x05, 0x00, 0x03, 0x07, 0x01, 0x01
        /*0010*/ 	.byte	0x02, 0x03, 0x00, 0x00, 0x02, 0x06, 0x01, 0x00, 0x04, 0x0b, 0x08, 0x00, 0x01, 0x00, 0x00, 0x00
        /*0020*/ 	.byte	0x00, 0x00, 0x00, 0x00


//--------------------- .nv.info._Z23compute_initial_acc_soaiPKdS0_S0_S0_PdS1_S1_ --------------------------
	.section	.nv.info._Z23compute_initial_acc_soaiPKdS0_S0_S0_PdS1_S1_,"",@"SHT_CUDA_INFO"
	.sectionflags	@""
	.align	4


	//----- nvinfo : EIATTR_CUDA_API_VERSION
	.align		4
        /*0000*/ 	.byte	0x04, 0x37
        /*0002*/ 	.short	(.L_27 - .L_26)
.L_26:
        /*0004*/ 	.word	0x00000082


	//----- nvinfo : EIATTR_KPARAM_INFO
	.align		4
.L_27:
        /*0008*/ 	.byte	0x04, 0x17
        /*000a*/ 	.short	(.L_29 - .L_28)
.L_28:
        /*000c*/ 	.word	0x00000000
        /*0010*/ 	.short	0x0007
        /*0012*/ 	.short	0x0038
        /*0014*/ 	.byte	0x00, 0xf5, 0x21, 0x00


	//----- nvinfo : EIATTR_KPARAM_INFO
	.align		4
.L_29:
        /*0018*/ 	.byte	0x04, 0x17
        /*001a*/ 	.short	(.L_31 - .L_30)
.L_30:
        /*001c*/ 	.word	0x00000000
        /*0020*/ 	.short	0x0006
        /*0022*/ 	.short	0x0030
        /*0024*/ 	.byte	0x00, 0xf5, 0x21, 0x00


	//----- nvinfo : EIATTR_KPARAM_INFO
	.align		4
.L_31:
        /*0028*/ 	.byte	0x04, 0x17
        /*002a*/ 	.short	(.L_33 - .L_32)
.L_32:
        /*002c*/ 	.word	0x00000000
        /*0030*/ 	.short	0x0005
        /*0032*/ 	.short	0x0028
        /*0034*/ 	.byte	0x00, 0xf5, 0x21, 0x00


	//----- nvinfo : EIATTR_KPARAM_INFO
	.align		4
.L_33:
        /*0038*/ 	.byte	0x04, 0x17
        /*003a*/ 	.short	(.L_35 - .L_34)
.L_34:
        /*003c*/ 	.word	0x00000000
        /*0040*/ 	.short	0x0004
        /*0042*/ 	.short	0x0020
        /*0044*/ 	.byte	0x00, 0xf5, 0x21, 0x00


	//----- nvinfo : EIATTR_KPARAM_INFO
	.align		4
.L_35:
        /*0048*/ 	.byte	0x04, 0x17
        /*004a*/ 	.short	(.L_37 - .L_36)
.L_36:
        /*004c*/ 	.word	0x00000000
        /*0050*/ 	.short	0x0003
        /*0052*/ 	.short	0x0018
        /*0054*/ 	.byte	0x00, 0xf5, 0x21, 0x00


	//----- nvinfo : EIATTR_KPARAM_INFO
	.align		4
.L_37:
        /*0058*/ 	.byte	0x04, 0x17
        /*005a*/ 	.short	(.L_39 - .L_38)
.L_38:
        /*005c*/ 	.word	0x00000000
        /*0060*/ 	.short	0x0002
        /*0062*/ 	.short	0x0010
        /*0064*/ 	.byte	0x00, 0xf5, 0x21, 0x00


	//----- nvinfo : EIATTR_KPARAM_INFO
	.align		4
.L_39:
        /*0068*/ 	.byte	0x04, 0x17
        /*006a*/ 	.short	(.L_41 - .L_40)
.L_40:
        /*006c*/ 	.word	0x00000000
        /*0070*/ 	.short	0x0001
        /*0072*/ 	.short	0x0008
        /*0074*/ 	.byte	0x00, 0xf5, 0x21, 0x00


	//----- nvinfo : EIATTR_KPARAM_INFO
	.align		4
.L_41:
        /*0078*/ 	.byte	0x04, 0x17
        /*007a*/ 	.short	(.L_43 - .L_42)
.L_42:
        /*007c*/ 	.word	0x00000000
        /*0080*/ 	.short	0x0000
        /*0082*/ 	.short	0x0000
        /*0084*/ 	.byte	0x00, 0xf0, 0x11, 0x00


	//----- nvinfo : EIATTR_SPARSE_MMA_MASK
	.align		4
.L_43:
        /*0088*/ 	.byte	0x03, 0x50
        /*008a*/ 	.short	0x0000


	//----- nvinfo : EIATTR_MAXREG_COUNT
	.align		4
        /*008c*/ 	.byte	0x03, 0x1b
        /*008e*/ 	.short	0x00ff


	//----- nvinfo : EIATTR_NUM_BARRIERS
	.align		4
        /*0090*/ 	.byte	0x02, 0x4c
        /*0092*/ 	.byte	0x01
	.zero		1


	//----- nvinfo : EIATTR_MERCURY_ISA_VERSION
	.align		4
        /*0094*/ 	.byte	0x03, 0x5f
        /*0096*/ 	.short	0x0101


	//----- nvinfo : EIATTR_VRC_CTA_INIT_COUNT
	.align		4
        /*0098*/ 	.byte	0x02, 0x4a
	.zero		1
	.zero		1


	//----- nvinfo : EIATTR_EXIT_INSTR_OFFSETS
	.align		4
        /*009c*/ 	.byte	0x04, 0x1c
        /*009e*/ 	.short	(.L_45 - .L_44)


	//   ....[0]....
.L_44:
        /*00a0*/ 	.word	0x00001580


	//   ....[1]....
        /*00a4*/ 	.word	0x00001620


	//----- nvinfo : EIATTR_CRS_STACK_SIZE
	.align		4
.L_45:
        /*00a8*/ 	.byte	0x04, 0x1e
        /*00aa*/ 	.short	(.L_47 - .L_46)
.L_46:
        /*00ac*/ 	.word	0x00000000


	//----- nvinfo : EIATTR_CBANK_PARAM_SIZE
	.align		4
.L_47:
        /*00b0*/ 	.byte	0x03, 0x19
        /*00b2*/ 	.short	0x0040


	//----- nvinfo : EIATTR_PARAM_CBANK
	.align		4
        /*00b4*/ 	.byte	0x04, 0x0a
        /*00b6*/ 	.short	(.L_49 - .L_48)
	.align		4
.L_48:
        /*00b8*/ 	.word	index@(.nv.constant0._Z23compute_initial_acc_soaiPKdS0_S0_S0_PdS1_S1_)
        /*00bc*/ 	.short	0x0380
        /*00be*/ 	.short	0x0040


	//----- nvinfo : EIATTR_SW_WAR
	.align		4
.L_49:
        /*00c0*/ 	.byte	0x04, 0x36
        /*00c2*/ 	.short	(.L_51 - .L_50)
.L_50:
        /*00c4*/ 	.word	0x00000008
.L_51:


//--------------------- .nv.info._Z18leapfrog_step2_soaidPKdS0_S0_S0_PdS1_S1_S1_S1_S1_ --------------------------
	.section	.nv.info._Z18leapfrog_step2_soaidPKdS0_S0_S0_PdS1_S1_S1_S1_S1_,"",@"SHT_CUDA_INFO"
	.sectionflags	@""
	.align	4


	//----- nvinfo : EIATTR_CUDA_API_VERSION
	.align		4
        /*0000*/ 	.byte	0x04, 0x37
        /*0002*/ 	.short	(.L_53 - .L_52)
.L_52:
        /*0004*/ 	.word	0x00000082


	//----- nvinfo : EIATTR_KPARAM_INFO
	.align		4
.L_53:
        /*0008*/ 	.byte	0x04, 0x17
        /*000a*/ 	.short	(.L_55 - .L_54)
.L_54:
        /*000c*/ 	.word	0x00000000
        /*0010*/ 	.short	0x000b
        /*0012*/ 	.short	0x0058
        /*0014*/ 	.byte	0x00, 0xf5, 0x21, 0x00


	//----- nvinfo : EIATTR_KPARAM_INFO
	.align		4
.L_55:
        /*0018*/ 	.byte	0x04, 0x17
        /*001a*/ 	.short	(.L_57 - .L_56)
.L_56:
        /*001c*/ 	.word	0x00000000
        /*0020*/ 	.short	0x000a
        /*0022*/ 	.short	0x0050
        /*0024*/ 	.byte	0x00, 0xf5, 0x21, 0x00


	//----- nvinfo : EIATTR_KPARAM_INFO
	.align		4
.L_57:
        /*0028*/ 	.byte	0x04, 0x17
        /*002a*/ 	.short	(.L_59 - .L_58)
.L_58:
        /*002c*/ 	.word	0x00000000
        /*0030*/ 	.short	0x0009
        /*0032*/ 	.short	0x0048
        /*0034*/ 	.byte	0x00, 0xf5, 0x21, 0x00


	//----- nvinfo : EIATTR_KPARAM_INFO
	.align		4
.L_59:
        /*0038*/ 	.byte	0x04, 0x17
        /*003a*/ 	.short	(.L_61 - .L_60)
.L_60:
        /*003c*/ 	.word	0x00000000
        /*0040*/ 	.short	0x0008
        /*0042*/ 	.short	0x0040
        /*0044*/ 	.byte	0x00, 0xf5, 0x21, 0x00


	//----- nvinfo : EIATTR_KPARAM_INFO
	.align		4
.L_61:
        /*0048*/ 	.byte	0x04, 0x17
        /*004a*/ 	.short	(.L_63 - .L_62)
.L_62:
        /*004c*/ 	.word	0x00000000
        /*0050*/ 	.short	0x0007
        /*0052*/ 	.short	0x0038
        /*0054*/ 	.byte	0x00, 0xf5, 0x21, 0x00


	//----- nvinfo : EIATTR_KPARAM_INFO
	.align		4
.L_63:
        /*0058*/ 	.byte	0x04, 0x17
        /*005a*/ 	.short	(.L_65 - .L_64)
.L_64:
        /*005c*/ 	.word	0x00000000
        /*0060*/ 	.short	0x0006
        /*0062*/ 	.short	0x0030
        /*0064*/ 	.byte	0x00, 0xf5, 0x21, 0x00


	//----- nvinfo : EIATTR_KPARAM_INFO
	.align		4
.L_65:
        /*0068*/ 	.byte	0x04, 0x17
        /*006a*/ 	.short	(.L_67 - .L_66)
.L_66:
        /*006c*/ 	.word	0x00000000
        /*0070*/ 	.short	0x0005
        /*0072*/ 	.short	0x0028
        /*0074*/ 	.byte	0x00, 0xf5, 0x21, 0x00


	//----- nvinfo : EIATTR_KPARAM_INFO
	.align		4
.L_67:
        /*0078*/ 	.byte	0x04, 0x17
        /*007a*/ 	.short	(.L_69 - .L_68)
.L_68:
        /*007c*/ 	.word	0x00000000
        /*0080*/ 	.short	0x0004
        /*0082*/ 	.short	0x0020
        /*0084*/ 	.byte	0x00, 0xf5, 0x21, 0x00


	//----- nvinfo : EIATTR_KPARAM_INFO
	.align		4
.L_69:
        /*0088*/ 	.byte	0x04, 0x17
        /*008a*/ 	.short	(.L_71 - .L_70)
.L_70:
        /*008c*/ 	.word	0x00000000
        /*0090*/ 	.short	0x0003
        /*0092*/ 	.short	0x0018
        /*0094*/ 	.byte	0x00, 0xf5, 0x21, 0x00


	//----- nvinfo : EIATTR_KPARAM_INFO
	.align		4
.L_71:
        /*0098*/ 	.byte	0x04, 0x17
        /*009a*/ 	.short	(.L_73 - .L_72)
.L_72:
        /*009c*/ 	.word	0x00000000
        /*00a0*/ 	.short	0x0002
        /*00a2*/ 	.short	0x0010
        /*00a4*/ 	.byte	0x00, 0xf5, 0x21, 0x00


	//----- nvinfo : EIATTR_KPARAM_INFO
	.align		4
.L_73:
        /*00a8*/ 	.byte	0x04, 0x17
        /*00aa*/ 	.short	(.L_75 - .L_74)
.L_74:
        /*00ac*/ 	.word	0x00000000
        /*00b0*/ 	.short	0x0001
        /*00b2*/ 	.short	0x0008
        /*00b4*/ 	.byte	0x00, 0xf0, 0x21, 0x00


	//----- nvinfo : EIATTR_KPARAM_INFO
	.align		4
.L_75:
        /*00b8*/ 	.byte	0x04, 0x17
        /*00ba*/ 	.short	(.L_77 - .L_76)
.L_76:
        /*00bc*/ 	.word	0x00000000
        /*00c0*/ 	.short	0x0000
        /*00c2*/ 	.short	0x0000
        /*00c4*/ 	.byte	0x00, 0xf0, 0x11, 0x00


	//----- nvinfo : EIATTR_SPARSE_MMA_MASK
	.align		4
.L_77:
        /*00c8*/ 	.byte	0x03, 0x50
        /*00ca*/ 	.short	0x0000


	//----- nvinfo : EIATTR_MAXREG_COUNT
	.align		4
        /*00cc*/ 	.byte	0x03, 0x1b
        /*00ce*/ 	.short	0x00ff


	//----- nvinfo : EIATTR_NUM_BARRIERS
	.align		4
        /*00d0*/ 	.byte	0x02, 0x4c
        /*00d2*/ 	.byte	0x01
	.zero		1


	//----- nvinfo : EIATTR_MERCURY_ISA_VERSION
	.align		4
        /*00d4*/ 	.byte	0x03, 0x5f
        /*00d6*/ 	.short	0x0101


	//----- nvinfo : EIATTR_VRC_CTA_INIT_COUNT
	.align		4
        /*00d8*/ 	.byte	0x02, 0x4a
	.zero		1
	.zero		1


	//----- nvinfo : EIATTR_EXIT_INSTR_OFFSETS
	.align		4
        /*00dc*/ 	.byte	0x04, 0x1c
        /*00de*/ 	.short	(.L_79 - .L_78)


	//   ....[0]....
.L_78:
        /*00e0*/ 	.word	0x000043f0


	//   ....[1]....
        /*00e4*/ 	.word	0x000045c0


	//----- nvinfo : EIATTR_CRS_STACK_SIZE
	.align		4
.L_79:
        /*00e8*/ 	.byte	0x04, 0x1e
        /*00ea*/ 	.short	(.L_81 - .L_80)
.L_80:
        /*00ec*/ 	.word	0x00000000


	//----- nvinfo : EIATTR_CBANK_PARAM_SIZE
	.align		4
.L_81:
        /*00f0*/ 	.byte	0x03, 0x19
        /*00f2*/ 	.short	0x0060


	//----- nvinfo : EIATTR_PARAM_CBANK
	.align		4
        /*00f4*/ 	.byte	0x04, 0x0a
        /*00f6*/ 	.short	(.L_83 - .L_82)
	.align		4
.L_82:
        /*00f8*/ 	.word	index@(.nv.constant0._Z18leapfrog_step2_soaidPKdS0_S0_S0_PdS1_S1_S1_S1_S1_)
        /*00fc*/ 	.short	0x0380
        /*00fe*/ 	.short	0x0060


	//----- nvinfo : EIATTR_SW_WAR
	.align		4
.L_83:
        /*0100*/ 	.byte	0x04, 0x36
        /*0102*/ 	.short	(.L_85 - .L_84)
.L_84:
        /*0104*/ 	.word	0x00000008
.L_85:


//--------------------- .nv.info._Z18leapfrog_step1_soaidPdS_S_S_S_S_PKdS1_S1_ --------------------------
	.section	.nv.info._Z18leapfrog_step1_soaidPdS_S_S_S_S_PKdS1_S1_,"",@"SHT_CUDA_INFO"
	.sectionflags	@""
	.align	4


	//----- nvinfo : EIATTR_CUDA_API_VERSION
	.align		4
        /*0000*/ 	.byte	0x04, 0x37
        /*0002*/ 	.short	(.L_87 - .L_86)
.L_86:
        /*0004*/ 	.word	0x00000082


	//----- nvinfo : EIATTR_KPARAM_INFO
	.align		4
.L_87:
        /*0008*/ 	.byte	0x04, 0x17
        /*000a*/ 	.short	(.L_89 - .L_88)
.L_88:
        /*000c*/ 	.word	0x00000000
        /*0010*/ 	.short	0x000a
        /*0012*/ 	.short	0x0050
        /*0014*/ 	.byte	0x00, 0xf5, 0x21, 0x00


	//----- nvinfo : EIATTR_KPARAM_INFO
	.align		4
.L_89:
        /*0018*/ 	.byte	0x04, 0x17
        /*001a*/ 	.short	(.L_91 - .L_90)
.L_90:
        /*001c*/ 	.word	0x00000000
        /*0020*/ 	.short	0x0009
        /*0022*/ 	.short	0x0048
        /*0024*/ 	.byte	0x00, 0xf5, 0x21, 0x00


	//----- nvinfo : EIATTR_KPARAM_INFO
	.align		4
.L_91:
        /*0028*/ 	.byte	0x04, 0x17
        /*002a*/ 	.short	(.L_93 - .L_92)
.L_92:
        /*002c*/ 	.word	0x00000000
        /*0030*/ 	.short	0x0008
        /*0032*/ 	.short	0x0040
        /*0034*/ 	.byte	0x00, 0xf5, 0x21, 0x00


	//----- nvinfo : EIATTR_KPARAM_INFO
	.align		4
.L_93:
        /*0038*/ 	.byte	0x04, 0x17
        /*003a*/ 	.short	(.L_95 - .L_94)
.L_94:
        /*003c*/ 	.word	0x00000000
        /*0040*/ 	.short	0x0007
        /*0042*/ 	.short	0x0038
        /*0044*/ 	.byte	0x00, 0xf5, 0x21, 0x00


	//----- nvinfo : EIATTR_KPARAM_INFO
	.align		4
.L_95:
        /*0048*/ 	.byte	0x04, 0x17
        /*004a*/ 	.short	(.L_97 - .L_96)
.L_96:
        /*004c*/ 	.word	0x00000000
        /*0050*/ 	.short	0x0006
        /*0052*/ 	.short	0x0030
        /*0054*/ 	.byte	0x00, 0xf5, 0x21, 0x00


	//----- nvinfo : EIATTR_KPARAM_INFO
	.align		4
.L_97:
        /*0058*/ 	.byte	0x04, 0x17
        /*005a*/ 	.short	(.L_99 - .L_98)
.L_98:
        /*005c*/ 	.word	0x00000000
        /*0060*/ 	.short	0x0005
        /*0062*/ 	.short	0x0028
        /*0064*/ 	.byte	0x00, 0xf5, 0x21, 0x00


	//----- nvinfo : EIATTR_KPARAM_INFO
	.align		4
.L_99:
        /*0068*/ 	.byte	0x04, 0x17
        /*006a*/ 	.short	(.L_101 - .L_100)
.L_100:
        /*006c*/ 	.word	0x00000000
        /*0070*/ 	.short	0x0004
        /*0072*/ 	.short	0x0020
        /*0074*/ 	.byte	0x00, 0xf5, 0x21, 0x00


	//----- nvinfo : EIATTR_KPARAM_INFO
	.align		4
.L_101:
        /*0078*/ 	.byte	0x04, 0x17
        /*007a*/ 	.short	(.L_103 - .L_102)
.L_102:
        /*007c*/ 	.word	0x00000000
        /*0080*/ 	.short	0x0003
        /*0082*/ 	.short	0x0018
        /*0084*/ 	.byte	0x00, 0xf5, 0x21, 0x00


	//----- nvinfo : EIATTR_KPARAM_INFO
	.align		4
.L_103:
        /*0088*/ 	.byte	0x04, 0x17
        /*008a*/ 	.short	(.L_105 - .L_104)
.L_104:
        /*008c*/ 	.word	0x00000000
        /*0090*/ 	.short	0x0002
        /*0092*/ 	.short	0x0010
        /*0094*/ 	.byte	0x00, 0xf5, 0x21, 0x00


	//----- nvinfo : EIATTR_KPARAM_INFO
	.align		4
.L_105:
        /*0098*/ 	.byte	0x04, 0x17
        /*009a*/ 	.short	(.L_107 - .L_106)
.L_106:
        /*009c*/ 	.word	0x00000000
        /*00a0*/ 	.short	0x0001
        /*00a2*/ 	.short	0x0008
        /*00a4*/ 	.byte	0x00, 0xf0, 0x21, 0x00


	//----- nvinfo : EIATTR_KPARAM_INFO
	.align		4
.L_107:
        /*00a8*/ 	.byte	0x04, 0x17
        /*00aa*/ 	.short	(.L_109 - .L_108)
.L_108:
        /*00ac*/ 	.word	0x00000000
        /*00b0*/ 	.short	0x0000
        /*00b2*/ 	.short	0x0000
        /*00b4*/ 	.byte	0x00, 0xf0, 0x11, 0x00


	//----- nvinfo : EIATTR_SPARSE_MMA_MASK
	.align		4
.L_109:
        /*00b8*/ 	.byte	0x03, 0x50
        /*00ba*/ 	.short	0x0000


	//----- nvinfo : EIATTR_MAXREG_COUNT
	.align		4
        /*00bc*/ 	.byte	0x03, 0x1b
        /*00be*/ 	.short	0x00ff


	//----- nvinfo : EIATTR_MERCURY_ISA_VERSION
	.align		4
        /*00c0*/ 	.byte	0x03, 0x5f
        /*00c2*/ 	.short	0x0101


	//----- nvinfo : EIATTR_VRC_CTA_INIT_COUNT
	.align		4
        /*00c4*/ 	.byte	0x02, 0x4a
	.zero		1
	.zero		1


	//----- nvinfo : EIATTR_EXIT_INSTR_OFFSETS
	.align		4
        /*00c8*/ 	.byte	0x04, 0x1c
        /*00ca*/ 	.short	(.L_111 - .L_110)


	//   ....[0]....
.L_110:
        /*00cc*/ 	.word	0x00000070


	//   ....[1]....
        /*00d0*/ 	.word	0x00000340


	//----- nvinfo : EIATTR_CBANK_PARAM_SIZE
	.align		4
.L_111:
        /*00d4*/ 	.byte	0x03, 0x19
        /*00d6*/ 	.short	0x0058


	//----- nvinfo : EIATTR_PARAM_CBANK
	.align		4
        /*00d8*/ 	.byte	0x04, 0x0a
        /*00da*/ 	.short	(.L_113 - .L_112)
	.align		4
.L_112:
        /*00dc*/ 	.word	index@(.nv.constant0._Z18leapfrog_step1_soaidPdS_S_S_S_S_PKdS1_S1_)
        /*00e0*/ 	.short	0x0380
        /*00e2*/ 	.short	0x0058


	//----- nvinfo : EIATTR_SW_WAR
	.align		4
.L_113:
        /*00e4*/ 	.byte	0x04, 0x36
        /*00e6*/ 	.short	(.L_115 - .L_114)
.L_114:
        /*00e8*/ 	.word	0x00000008
.L_115:


//--------------------- .nv.callgraph             --------------------------
	.section	.nv.callgraph,"",@"SHT_CUDA_CALLGRAPH"
	.align	4
	.sectionentsize	8
	.align		4
        /*0000*/ 	.word	0x00000000
	.align		4
        /*0004*/ 	.word	0xffffffff
	.align		4
        /*0008*/ 	.word	0x00000000
	.align		4
        /*000c*/ 	.word	0xfffffffe
	.align		4
        /*0010*/ 	.word	0x00000000
	.align		4
        /*0014*/ 	.word	0xfffffffd
	.align		4
        /*0018*/ 	.word	0x00000000
	.align		4
        /*001c*/ 	.word	0xfffffffc


//--------------------- .text._Z23compute_initial_acc_soaiPKdS0_S0_S0_PdS1_S1_ --------------------------
	.section	.text._Z23compute_initial_acc_soaiPKdS0_S0_S0_PdS1_S1_,"ax",@progbits
	.align	128
        .global         _Z23compute_initial_acc_soaiPKdS0_S0_S0_PdS1_S1_
        .type           _Z23compute_initial_acc_soaiPKdS0_S0_S0_PdS1_S1_,@function
        .size           _Z23compute_initial_acc_soaiPKdS0_S0_S0_PdS1_S1_,(.L_x_114 - _Z23compute_initial_acc_soaiPKdS0_S0_S0_PdS1_S1_)
        .other          _Z23compute_initial_acc_soaiPKdS0_S0_S0_PdS1_S1_,@"STO_CUDA_ENTRY STV_DEFAULT"
_Z23compute_initial_acc_soaiPKdS0_S0_S0_PdS1_S1_:
.text._Z23compute_initial_acc_soaiPKdS0_S0_S0_PdS1_S1_:
[----:B------:R-:W-:Y:S01]  /*0000*/  LDC R1, c[0x0][0x37c] ;  /* 0x0000df00ff017b82 */ /* 0x000fe20000000800 */
[----:B------:R-:W0:Y:S07]  /*0010*/  S2R R2, SR_TID.X ;  /* 0x0000000000027919 */ /* 0x000e2e0000002100 */
[----:B------:R-:W0:Y:S01]  /*0020*/  S2UR UR4, SR_CTAID.X ;  /* 0x00000000000479c3 */ /* 0x000e220000002500 */
[----:B------:R-:W1:Y:S01]  /*0030*/  LDCU UR9, c[0x0][0x380] ;  /* 0x00007000ff0977ac */ /* 0x000e620008000800 */
[----:B------:R-:W-:Y:S01]  /*0040*/  BSSY.RECONVERGENT B0, `(.L_x_0) ;  /* 0x000000f000007945 */ /* 0x000fe20003800200 */
[----:B------:R-:W2:Y:S05]  /*0050*/  LDCU.64 UR10, c[0x0][0x358] ;  /* 0x00006b00ff0a77ac */ /* 0x000eaa0008000a00 */
[----:B------:R-:W0:Y:S02]  /*0060*/  LDC R3, c[0x0][0x360] ;  /* 0x0000d800ff037b82 */ /* 0x000e240000000800 */
[----:B0-----:R-:W-:-:S05]  /*0070*/  IMAD R0, R3, UR4, R2 ;  /* 0x0000000403007c24 */ /* 0x001fca000f8e0202 */
[----:B-1----:R-:W-:-:S13]  /*0080*/  ISETP.GE.AND P0, PT, R0, UR9, PT ;  /* 0x0000000900007c0c */ /* 0x002fda000bf06270 */
[----:B--2---:R-:W-:Y:S05]  /*0090*/  @P0 BRA `(.L_x_1) ;  /* 0x0000000000240947 */ /* 0x004fea0003800000 */
[----:B------:R-:W0:Y:S08]  /*00a0*/  LDC.64 R46, c[0x0][0x388] ;  /* 0x0000e200ff2e7b82 */ /* 0x000e300000000a00 */
[----:B------:R-:W1:Y:S08]  /*00b0*/  LDC.64 R14, c[0x0][0x390] ;  /* 0x0000e400ff0e7b82 */ /* 0x000e700000000a00 */
[----:B------:R-:W2:Y:S01]  /*00c0*/  LDC.64 R12, c[0x0][0x398] ;  /* 0x0000e600ff0c7b82 */ /* 0x000ea20000000a00 */
[----:B0-----:R-:W-:-:S06]  /*00d0*/  IMAD.WIDE R46, R0, 0x8, R46 ;  /* 0x00000008002e7825 */ /* 0x001fcc00078e022e */
[----:B------:R-:W5:Y:S01]  /*00e0*/  LDG.E.64.CONSTANT R46, desc[UR10][R46.64] ;  /* 0x0000000a2e2e7981 */ /* 0x000f62000c1e9b00 */
[----:B-1----:R-:W-:-:S06]  /*00f0*/  IMAD.WIDE R14, R0, 0x8, R14 ;  /* 0x00000008000e7825 */ /* 0x002fcc00078e020e */
[----:B------:R-:W5:Y:S01]  /*0100*/  LDG.E.64.CONSTANT R14, desc[UR10][R14.64] ;  /* 0x0000000a0e0e7981 */ /* 0x000f62000c1e9b00 */
[----:B--2---:R-:W-:-:S06]  /*0110*/  IMAD.WIDE R12, R0, 0x8, R12 ;  /* 0x00000008000c7825 */ /* 0x004fcc00078e020c */
[----:B------:R-:W5:Y:S02]  /*0120*/  LDG.E.64.CONSTANT R12, desc[UR10][R12.64] ;  /* 0x0000000a0c0c7981 */ /* 0x000f64000c1e9b00 */
.L_x_1:
[----:B------:R-:W-:Y:S05]  /*0130*/  BSYNC.RECONVERGENT B0 ;  /* 0x0000000000007941 */ /* 0x000fea0003800200 */
.L_x_0:
[----:B------:R-:W-:Y:S01]  /*0140*/  UISETP.GE.AND UP0, UPT, UR9, 0x1, UPT ;  /* 0x000000010900788c */ /* 0x000fe2000bf06270 */
[----:B------:R-:W-:Y:S02]  /*0150*/  CS2R R34, SRZ ;  /* 0x0000000000227805 */ /* 0x000fe4000001ff00 */
[----:B------:R-:W-:Y:S02]  /*0160*/  CS2R R26, SRZ ;  /* 0x00000000001a7805 */ /* 0x000fe4000001ff00 */
[----:B------:R-:W-:-:S04]  /*0170*/  CS2R R30, SRZ ;  /* 0x00000000001e7805 */ /* 0x000fc8000001ff00 */
[----:B------:R-:W-:Y:S05]  /*0180*/  BRA.U !UP0, `(.L_x_2) ;  /* 0x0000001108f47547 */ /* 0x000fea000b800000 */
[----:B------:R-:W0:Y:S01]  /*0190*/  S2UR UR7, SR_CgaCtaId ;  /* 0x00000000000779c3 */ /* 0x000e220000008800 */
[----:B------:R-:W-:Y:S01]  /*01a0*/  UMOV UR5, 0x400 ;  /* 0x0000040000057882 */ /* 0x000fe20000000000 */
[----:B------:R-:W-:Y:S01]  /*01b0*/  UIADD3 UR4, UPT, UPT, UR9, 0xff, URZ ;  /* 0x000000ff09047890 */ /* 0x000fe2000fffe0ff */
[----:B------:R-:W-:Y:S01]  /*01c0*/  IMAD.MOV.U32 R3, RZ, RZ, RZ ;  /* 0x000000ffff037224 */ /* 0x000fe200078e00ff */
[----:B------:R-:W-:Y:S01]  /*01d0*/  UIADD3 UR6, UPT, UPT, UR5, 0x800, URZ ;  /* 0x0000080005067890 */ /* 0x000fe2000fffe0ff */
[----:B------:R-:W-:Y:S02]  /*01e0*/  CS2R R30, SRZ ;  /* 0x00000000001e7805 */ /* 0x000fe4000001ff00 */
[----:B------:R-:W-:Y:S02]  /*01f0*/  CS2R R26, SRZ ;  /* 0x00000000001a7805 */ /* 0x000fe4000001ff00 */
[----:B------:R-:W-:Y:S01]  /*0200*/  CS2R R34, SRZ ;  /* 0x0000000000227805 */ /* 0x000fe2000001ff00 */
[----:B------:R-:W-:-:S02]  /*0210*/  USHF.R.U32.HI UR4, URZ, 0x8, UR4 ;  /* 0x00000008ff047899 */ /* 0x000fc40008011604 */
[----:B0-----:R-:W-:Y:S02]  /*0220*/  ULEA UR8, UR7, UR5, 0x18 ;  /* 0x0000000507087291 */ /* 0x001fe4000f8ec0ff */
[----:B------:R-:W-:Y:S02]  /*0230*/  UIADD3 UR5, UPT, UPT, UR5, 0x1000, URZ ;  /* 0x0000100005057890 */ /* 0x000fe4000fffe0ff */
[----:B------:R-:W-:Y:S02]  /*0240*/  ULEA UR6, UR7, UR6, 0x18 ;  /* 0x0000000607067291 */ /* 0x000fe4000f8ec0ff */
[----:B------:R-:W-:Y:S01]  /*0250*/  ULEA UR5, UR7, UR5, 0x18 ;  /* 0x0000000507057291 */ /* 0x000fe2000f8ec0ff */
[----:B------:R-:W-:-:S03]  /*0260*/  LEA R5, R2, UR8, 0x3 ;  /* 0x0000000802057c11 */ /* 0x000fc6000f8e18ff */
[C---:B------:R-:W-:Y:S02]  /*0270*/  LEA R6, R2.reuse, UR6, 0x3 ;  /* 0x0000000602067c11 */ /* 0x040fe4000f8e18ff */
[----:B------:R-:W-:-:S07]  /*0280*/  LEA R7, R2, UR5, 0x3 ;  /* 0x0000000502077c11 */ /* 0x000fce000f8e18ff */
.L_x_22:
[----:B0-----:R-:W0:Y:S01]  /*0290*/  LDCU UR7, c[0x0][0x380] ;  /* 0x00007000ff0777ac */ /* 0x001e220008000800 */
[----:B------:R-:W-:Y:S01]  /*02a0*/  IMAD R21, R3, 0x100, R2 ;  /* 0x0000010003157824 */ /* 0x000fe200078e0202 */
[----:B------:R-:W1:Y:S08]  /*02b0*/  LDC.64 R10, c[0x0][0x390] ;  /* 0x0000e400ff0a7b82 */ /* 0x000e700000000a00 */
[----:B------:R-:W2:Y:S01]  /*02c0*/  LDC.64 R16, c[0x0][0x398] ;  /* 0x0000e600ff107b82 */ /* 0x000ea20000000a00 */
[----:B0-----:R-:W-:-:S13]  /*02d0*/  ISETP.GE.AND P0, PT, R21, UR7, PT ;  /* 0x0000000715007c0c */ /* 0x001fda000bf06270 */
[----:B------:R-:W0:Y:S01]  /*02e0*/  @!P0 LDC.64 R8, c[0x0][0x388] ;  /* 0x0000e200ff088b82 */ /* 0x000e220000000a00 */
[----:B-1----:R-:W-:-:S04]  /*02f0*/  @!P0 IMAD.WIDE R10, R21, 0x8, R10 ;  /* 0x00000008150a8825 */ /* 0x002fc800078e020a */
[C---:B--2---:R-:W-:Y:S02]  /*0300*/  @!P0 IMAD.WIDE R16, R21.reuse, 0x8, R16 ;  /* 0x0000000815108825 */ /* 0x044fe400078e0210 */
[----:B------:R-:W2:Y:S01]  /*0310*/  @!P0 LDG.E.64.CONSTANT R10, desc[UR10][R10.64] ;  /* 0x0000000a0a0a8981 */ /* 0x000ea2000c1e9b00 */
[----:B------:R-:W1:Y:S03]  /*0320*/  @!P0 LDC.64 R18, c[0x0][0x3a0] ;  /* 0x0000e800ff128b82 */ /* 0x000e660000000a00 */
[----:B------:R-:W3:Y:S01]  /*0330*/  @!P0 LDG.E.64.CONSTANT R16, desc[UR10][R16.64] ;  /* 0x0000000a10108981 */ /* 0x000ee2000c1e9b00 */
[----:B0-----:R-:W-:-:S06]  /*0340*/  @!P0 IMAD.WIDE R8, R21, 0x8, R8 ;  /* 0x0000000815088825 */ /* 0x001fcc00078e0208 */
[----:B------:R-:W4:Y:S01]  /*0350*/  @!P0 LDG.E.64.CONSTANT R8, desc[UR10][R8.64] ;  /* 0x0000000a08088981 */ /* 0x000f22000c1e9b00 */
[----:B-1----:R-:W-:-:S05]  /*0360*/  @!P0 IMAD.WIDE R18, R21, 0x8, R18 ;  /* 0x0000000815128825 */ /* 0x002fca00078e0212 */
[----:B------:R-:W3:Y:S01]  /*0370*/  @!P0 LDG.E.64.CONSTANT R20, desc[UR10][R18.64] ;  /* 0x0000000a12148981 */ /* 0x000ee2000c1e9b00 */
[----:B------:R-:W0:Y:S01]  /*0380*/  S2UR UR6, SR_CgaCtaId ;  /* 0x00000000000679c3 */ /* 0x000e220000008800 */
[----:B------:R-:W-:Y:S02]  /*0390*/  UMOV UR5, 0x400 ;  /* 0x0000040000057882 */ /* 0x000fe40000000000 */
[----:B------:R-:W-:Y:S01]  /*03a0*/  UIADD3 UR5, UPT, UPT, UR5, 0x1800, URZ ;  /* 0x0000180005057890 */ /* 0x000fe2000fffe0ff */
[----:B------:R-:W-:Y:S01]  /*03b0*/  ISETP.GE.AND P1, PT, R0, UR7, PT ;  /* 0x0000000700007c0c */ /* 0x000fe2000bf26270 */
[----:B------:R-:W-:Y:S01]  /*03c0*/  VIADD R3, R3, 0x1 ;  /* 0x0000000103037836 */ /* 0x000fe20000000000 */
[----:B------:R-:W-:Y:S01]  /*03d0*/  BSSY.RECONVERGENT B0, `(.L_x_3) ;  /* 0x0000116000007945 */ /* 0x000fe20003800200 */
[----:B0-----:R-:W-:-:S06]  /*03e0*/  ULEA UR5, UR6, UR5, 0x18 ;  /* 0x0000000506057291 */ /* 0x001fcc000f8ec0ff */
[----:B------:R-:W-:Y:S01]  /*03f0*/  LEA R23, R2, UR5, 0x3 ;  /* 0x0000000502177c11 */ /* 0x000fe2000f8e18ff */
[----:B----4-:R0:W-:Y:S04]  /*0400*/  @!P0 STS.64 [R5], R8 ;  /* 0x0000000805008388 */ /* 0x0101e80000000a00 */
[----:B--2---:R0:W-:Y:S01]  /*0410*/  @!P0 STS.64 [R6], R10 ;  /* 0x0000000a06008388 */ /* 0x0041e20000000a00 */
[----:B------:R-:W-:-:S03]  /*0420*/  @P0 CS2R R20, SRZ ;  /* 0x0000000000140805 */ /* 0x000fc6000001ff00 */
[----:B---3--:R0:W-:Y:S04]  /*0430*/  @!P0 STS.64 [R7], R16 ;  /* 0x0000001007008388 */ /* 0x0081e80000000a00 */
[----:B------:R0:W-:Y:S04]  /*0440*/  @P0 STS.64 [R5], RZ ;  /* 0x000000ff05000388 */ /* 0x0001e80000000a00 */
[----:B------:R0:W-:Y:S04]  /*0450*/  @P0 STS.64 [R6], RZ ;  /* 0x000000ff06000388 */ /* 0x0001e80000000a00 */
[----:B------:R0:W-:Y:S04]  /*0460*/  @P0 STS.64 [R7], RZ ;  /* 0x000000ff07000388 */ /* 0x0001e80000000a00 */
[----:B------:R0:W-:Y:S01]  /*0470*/  STS.64 [R23], R20 ;  /* 0x0000001417007388 */ /* 0x0001e20000000a00 */
[----:B------:R-:W-:Y:S01]  /*0480*/  BAR.SYNC.DEFER_BLOCKING 0x0 ;  /* 0x0000000000007b1d */ /* 0x000fe20000010000 */
[----:B------:R-:W-:-:S05]  /*0490*/  ISETP.NE.AND P0, PT, R3, UR4, PT ;  /* 0x0000000403007c0c */ /* 0x000fca000bf05270 */
[----:B------:R-:W-:Y:S08]  /*04a0*/  @P1 BRA `(.L_x_4) ;  /* 0x0000001000201947 */ /* 0x000ff00003800000 */
[----:B------:R-:W-:Y:S01]  /*04b0*/  UIADD3 UR6, UPT, UPT, UR5, 0x10, URZ ;  /* 0x0000001005067890 */ /* 0x000fe2000fffe0ff */
[----:B0-----:R-:W-:-:S05]  /*04c0*/  HFMA2 R8, -RZ, RZ, 0, 9.5367431640625e-07 ;  /* 0x00000010ff087431 */ /* 0x001fca00000001ff */
[----:B------:R-:W-:-:S07]  /*04d0*/  IMAD.U32 R9, RZ, RZ, UR6 ;  /* 0x00000006ff097e24 */ /* 0x000fce000f8e00ff */
.L_x_21:
[----:B------:R-:W0:Y:S01]  /*04e0*/  S2UR UR7, SR_CgaCtaId ;  /* 0x00000000000779c3 */ /* 0x000e220000008800 */
[----:B------:R-:W-:Y:S01]  /*04f0*/  UMOV UR6, 0x400 ;  /* 0x0000040000067882 */ /* 0x000fe20000000000 */
[----:B------:R-:W-:Y:S01]  /*0500*/  UMOV UR12, 0xd2f1a9fc ;  /* 0xd2f1a9fc000c7882 */ /* 0x000fe20000000000 */
[----:B------:R-:W-:Y:S01]  /*0510*/  UIADD3 UR8, UPT, UPT, UR6, 0x800, URZ ;  /* 0x0000080006087890 */ /* 0x000fe2000fffe0ff */
[----:B------:R-:W-:Y:S01]  /*0520*/  IMAD.MOV.U32 R20, RZ, RZ, 0x0 ;  /* 0x00000000ff147424 */ /* 0x000fe200078e00ff */
[----:B------:R-:W-:Y:S01]  /*0530*/  UMOV UR13, 0x3f50624d ;  /* 0x3f50624d000d7882 */ /* 0x000fe20000000000 */
[----:B------:R-:W-:Y:S01]  /*0540*/  MOV R21, 0x3fd80000 ;  /* 0x3fd8000000157802 */ /* 0x000fe20000000f00 */
[----:B------:R-:W-:Y:S01]  /*0550*/  LDS.64 R32, [R9+-0x10] ;  /* 0xfffff00009207984 */ /* 0x000fe20000000a00 */
[----:B------:R-:W-:Y:S01]  /*0560*/  BSSY.RECONVERGENT B1, `(.L_x_5) ;  /* 0x0000026000017945 */ /* 0x000fe20003800200 */
[----:B0-----:R-:W-:Y:S02]  /*0570*/  ULEA UR8, UR7, UR8, 0x18 ;  /* 0x0000000807087291 */ /* 0x001fe4000f8ec0ff */
[----:B------:R-:W-:-:S02]  /*0580*/  ULEA UR14, UR7, UR6, 0x18 ;  /* 0x00000006070e7291 */ /* 0x000fc4000f8ec0ff */
[----:B------:R-:W-:-:S04]  /*0590*/  UIADD3 UR6, UPT, UPT, UR6, 0x1000, URZ ;  /* 0x0000100006067890 */ /* 0x000fc8000fffe0ff */
[----:B------:R-:W-:Y:S01]  /*05a0*/  ULEA UR6, UR7, UR6, 0x18 ;  /* 0x0000000607067291 */ /* 0x000fe2000f8ec0ff */
[----:B------:R-:W0:Y:S04]  /*05b0*/  LDS.64 R24, [R8+UR8+-0x10] ;  /* 0xfffff00808187984 */ /* 0x000e280008000a00 */
[----:B------:R-:W1:Y:S01]  /*05c0*/  LDS.64 R22, [R8+UR14+-0x10] ;  /* 0xfffff00e08167984 */ /* 0x000e620008000a00 */
[----:B------:R-:W-:-:S03]  /*05d0*/  VIADD R36, R8, UR6 ;  /* 0x0000000608247c36 */ /* 0x000fc60008000000 */
[----:B------:R-:W2:Y:S01]  /*05e0*/  LDS.64 R28, [R8+UR6+-0x10] ;  /* 0xfffff006081c7984 */ /* 0x000ea20008000a00 */
[----:B0----5:R-:W-:Y:S02]  /*05f0*/  DADD R24, -R14, R24 ;  /* 0x000000000e187229 */ /* 0x021fe40000000118 */
[----:B-1----:R-:W-:-:S06]  /*0600*/  DADD R22, -R46, R22 ;  /* 0x000000002e167229 */ /* 0x002fcc0000000116 */
[----:B------:R-:W-:Y:S02]  /*0610*/  DMUL R10, R24, R24 ;  /* 0x00000018180a7228 */ /* 0x000fe40000000000 */
[----:B--2---:R-:W-:-:S06]  /*0620*/  DADD R28, -R12, R28 ;  /* 0x000000000c1c7229 */ /* 0x004fcc000000011c */
[----:B------:R-:W-:-:S08]  /*0630*/  DFMA R10, R22, R22, R10 ;  /* 0x00000016160a722b */ /* 0x000fd0000000000a */
[----:B------:R-:W-:-:S08]  /*0640*/  DFMA R10, R28, R28, R10 ;  /* 0x0000001c1c0a722b */ /* 0x000fd0000000000a */
[----:B------:R-:W-:-:S06]  /*0650*/  DADD R40, R10, UR12 ;  /* 0x0000000c0a287e29 */ /* 0x000fcc0008000000 */
[----:B------:R-:W0:Y:S04]  /*0660*/  MUFU.RSQ64H R17, R41 ;  /* 0x0000002900117308 */ /* 0x000e280000001c00 */
[----:B------:R-:W-:-:S05]  /*0670*/  VIADD R16, R41, 0xfcb00000 ;  /* 0xfcb0000029107836 */ /* 0x000fca0000000000 */
[----:B------:R-:W-:Y:S01]  /*0680*/  ISETP.GE.U32.AND P1, PT, R16, 0x7ca00000, PT ;  /* 0x7ca000001000780c */ /* 0x000fe20003f26070 */
[----:B0-----:R-:W-:-:S08]  /*0690*/  DMUL R10, R16, R16 ;  /* 0x00000010100a7228 */ /* 0x001fd00000000000 */
[----:B------:R-:W-:-:S08]  /*06a0*/  DFMA R10, R40, -R10, 1 ;  /* 0x3ff00000280a742b */ /* 0x000fd0000000080a */
[----:B------:R-:W-:Y:S02]  /*06b0*/  DFMA R20, R10, R20, 0.5 ;  /* 0x3fe000000a14742b */ /* 0x000fe40000000014 */
[----:B------:R-:W-:-:S08]  /*06c0*/  DMUL R10, R16, R10 ;  /* 0x0000000a100a7228 */ /* 0x000fd00000000000 */
[----:B------:R-:W-:Y:S01]  /*06d0*/  DFMA R20, R20, R10, R16 ;  /* 0x0000000a1414722b */ /* 0x000fe20000000010 */
[C---:B------:R-:W-:Y:S01]  /*06e0*/  VIADD R10, R8.reuse, UR14 ;  /* 0x0000000e080a7c36 */ /* 0x040fe20008000000 */
[----:B------:R-:W-:-:S06]  /*06f0*/  IADD3 R11, PT, PT, R8, UR8, RZ ;  /* 0x00000008080b7c10 */ /* 0x000fcc000fffe0ff */
[----:B------:R-:W-:Y:S02]  /*0700*/  DMUL R44, R40, R20 ;  /* 0x00000014282c7228 */ /* 0x000fe40000000000 */
[----:B------:R-:W-:Y:S02]  /*0710*/  VIADD R39, R21, 0xfff00000 ;  /* 0xfff0000015277836 */ /* 0x000fe40000000000 */
[----:B------:R-:W-:-:S04]  /*0720*/  IMAD.MOV.U32 R38, RZ, RZ, R20 ;  /* 0x000000ffff267224 */ /* 0x000fc800078e0014 */
[----:B------:R-:W-:-:S08]  /*0730*/  DFMA R42, R44, -R44, R40 ;  /* 0x8000002c2c2a722b */ /* 0x000fd00000000028 */
[----:B------:R-:W-:Y:S01]  /*0740*/  DFMA R18, R42, R38, R44 ;  /* 0x000000262a12722b */ /* 0x000fe2000000002c */
[----:B------:R-:W-:Y:S10]  /*0750*/  @!P1 BRA `(.L_x_6) ;  /* 0x0000000000189947 */ /* 0x000ff40003800000 */
[----:B------:R-:W-:Y:S01]  /*0760*/  IMAD.MOV.U32 R38, RZ, RZ, R20 ;  /* 0x000000ffff267224 */ /* 0x000fe200078e0014 */
[----:B------:R-:W-:Y:S01]  /*0770*/  MOV R4, 0x7a0 ;  /* 0x000007a000047802 */ /* 0x000fe20000000f00 */
[----:B------:R-:W-:-:S07]  /*0780*/  IMAD.MOV.U32 R37, RZ, RZ, R16 ;  /* 0x000000ffff257224 */ /* 0x000fce00078e0010 */
[----:B------:R-:W-:Y:S05]  /*0790*/  CALL.REL.NOINC `($__internal_1_$__cuda_sm20_dsqrt_rn_f64_mediumpath_v1) ;  /* 0x00000010004c7944 */ /* 0x000fea0003c00000 */
[----:B------:R-:W-:Y:S01]  /*07a0*/  MOV R18, R38 ;  /* 0x0000002600127202 */ /* 0x000fe20000000f00 */
[----:B------:R-:W-:-:S07]  /*07b0*/  IMAD.MOV.U32 R19, RZ, RZ, R39 ;  /* 0x000000ffff137224 */ /* 0x000fce00078e0027 */
.L_x_6:
[----:B------:R-:W-:Y:S05]  /*07c0*/  BSYNC.RECONVERGENT B1 ;  /* 0x0000000000017941 */ /* 0x000fea0003800200 */
.L_x_5:
[----:B------:R-:W0:Y:S01]  /*07d0*/  MUFU.RCP64H R21, R19 ;  /* 0x0000001300157308 */ /* 0x000e220000001800 */
[----:B------:R-:W-:Y:S01]  /*07e0*/  VIADD R20, R19, 0x300402 ;  /* 0x0030040213147836 */ /* 0x000fe20000000000 */
[----:B------:R-:W-:Y:S04]  /*07f0*/  BSSY.RECONVERGENT B1, `(.L_x_7) ;  /* 0x0000010000017945 */ /* 0x000fe80003800200 */
[----:B------:R-:W-:Y:S01]  /*0800*/  FSETP.GEU.AND P1, PT, |R20|, 5.8789094863358348022e-39, PT ;  /* 0x004004021400780b */ /* 0x000fe20003f2e200 */
[----:B0-----:R-:W-:-:S08]  /*0810*/  DFMA R16, R20, -R18, 1 ;  /* 0x3ff000001410742b */ /* 0x001fd00000000812 */
[----:B------:R-:W-:-:S08]  /*0820*/  DFMA R16, R16, R16, R16 ;  /* 0x000000101010722b */ /* 0x000fd00000000010 */
[----:B------:R-:W-:-:S08]  /*0830*/  DFMA R16, R20, R16, R20 ;  /* 0x000000101410722b */ /* 0x000fd00000000014 */
[----:B------:R-:W-:-:S08]  /*0840*/  DFMA R38, R16, -R18, 1 ;  /* 0x3ff000001026742b */ /* 0x000fd00000000812 */
[----:B------:R-:W-:Y:S01]  /*0850*/  DFMA R38, R16, R38, R16 ;  /* 0x000000261026722b */ /* 0x000fe20000000010 */
[----:B------:R-:W-:Y:S10]  /*0860*/  @P1 BRA `(.L_x_8) ;  /* 0x0000000000201947 */ /* 0x000ff40003800000 */
[----:B------:R-:W-:Y:S01]  /*0870*/  LOP3.LUT R4, R19, 0x7fffffff, RZ, 0xc0, !PT ;  /* 0x7fffffff13047812 */ /* 0x000fe200078ec0ff */
[----:B------:R-:W-:Y:S01]  /*0880*/  IMAD.MOV.U32 R40, RZ, RZ, R18 ;  /* 0x000000ffff287224 */ /* 0x000fe200078e0012 */
[----:B------:R-:W-:Y:S02]  /*0890*/  MOV R41, R19 ;  /* 0x0000001300297202 */ /* 0x000fe40000000f00 */
[----:B------:R-:W-:Y:S01]  /*08a0*/  MOV R38, 0x8d0 ;  /* 0x000008d000267802 */ /* 0x000fe20000000f00 */
[----:B------:R-:W-:-:S07]  /*08b0*/  VIADD R4, R4, 0xfff00000 ;  /* 0xfff0000004047836 */ /* 0x000fce0000000000 */
[----:B------:R-:W-:Y:S05]  /*08c0*/  CALL.REL.NOINC `($__internal_0_$__cuda_sm20_dblrcp_rn_slowpath_v3) ;  /* 0x0000000c00587944 */ /* 0x000fea0003c00000 */
[----:B------:R-:W-:Y:S02]  /*08d0*/  IMAD.MOV.U32 R38, RZ, RZ, R4 ;  /* 0x000000ffff267224 */ /* 0x000fe400078e0004 */
[----:B------:R-:W-:-:S07]  /*08e0*/  IMAD.MOV.U32 R39, RZ, RZ, R37 ;  /* 0x000000ffff277224 */ /* 0x000fce00078e0025 */
.L_x_8:
[----:B------:R-:W-:Y:S05]  /*08f0*/  BSYNC.RECONVERGENT B1 ;  /* 0x0000000000017941 */ /* 0x000fea0003800200 */
.L_x_7:
[----:B------:R-:W0:Y:S01]  /*0900*/  LDS.64 R16, [R11+-0x8] ;  /* 0xfffff8000b107984 */ /* 0x000e220000000a00 */
[-C--:B------:R-:W-:Y:S01]  /*0910*/  DMUL R40, R38, R38.reuse ;  /* 0x0000002626287228 */ /* 0x080fe20000000000 */
[----:B------:R-:W-:Y:S01]  /*0920*/  UMOV UR6, 0xd2f1a9fc ;  /* 0xd2f1a9fc00067882 */ /* 0x000fe20000000000 */
[----:B------:R-:W-:Y:S01]  /*0930*/  UMOV UR7, 0x3f50624d ;  /* 0x3f50624d00077882 */ /* 0x000fe20000000000 */
[----:B------:R-:W1:Y:S01]  /*0940*/  LDS.64 R18, [R10+-0x8] ;  /* 0xfffff8000a127984 */ /* 0x000e620000000a00 */
[----:B------:R-:W-:Y:S03]  /*0950*/  BSSY.RECONVERGENT B1, `(.L_x_9) ;  /* 0x0000025000017945 */ /* 0x000fe60003800200 */
[----:B------:R-:W2:Y:S01]  /*0960*/  LDS.64 R20, [R36+-0x8] ;  /* 0xfffff80024147984 */ /* 0x000ea20000000a00 */
[----:B------:R-:W-:-:S08]  /*0970*/  DMUL R38, R40, R38 ;  /* 0x0000002628267228 */ /* 0x000fd00000000000 */
[----:B------:R-:W-:-:S08]  /*0980*/  DMUL R32, R32, R38 ;  /* 0x0000002620207228 */ /* 0x000fd00000000000 */
[-C--:B------:R-:W-:Y:S02]  /*0990*/  DFMA R22, R22, R32.reuse, R34 ;  /* 0x000000201616722b */ /* 0x080fe40000000022 */
[-C--:B------:R-:W-:Y:S01]  /*09a0*/  DFMA R24, R24, R32.reuse, R26 ;  /* 0x000000201818722b */ /* 0x080fe2000000001a */
[----:B------:R-:W-:Y:S01]  /*09b0*/  IMAD.MOV.U32 R26, RZ, RZ, 0x0 ;  /* 0x00000000ff1a7424 */ /* 0x000fe200078e00ff */
[----:B------:R-:W-:Y:S01]  /*09c0*/  DFMA R28, R28, R32, R30 ;  /* 0x000000201c1c722b */ /* 0x000fe2000000001e */
[----:B------:R-:W-:Y:S01]  /*09d0*/  IMAD.MOV.U32 R27, RZ, RZ, 0x3fd80000 ;  /* 0x3fd80000ff1b7424 */ /* 0x000fe200078e00ff */
[----:B0-----:R-:W-:Y:S02]  /*09e0*/  DADD R16, -R14, R16 ;  /* 0x000000000e107229 */ /* 0x001fe40000000110 */
[----:B-1----:R-:W-:-:S06]  /*09f0*/  DADD R18, -R46, R18 ;  /* 0x000000002e127229 */ /* 0x002fcc0000000112 */
[----:B------:R-:W-:Y:S02]  /*0a00*/  DMUL R40, R16, R16 ;  /* 0x0000001010287228 */ /* 0x000fe40000000000 */
[----:B--2---:R-:W-:-:S06]  /*0a10*/  DADD R20, -R12, R20 ;  /* 0x000000000c147229 */ /* 0x004fcc0000000114 */
[----:B------:R-:W-:-:S08]  /*0a20*/  DFMA R40, R18, R18, R40 ;  /* 0x000000121228722b */ /* 0x000fd00000000028 */
[----:B------:R-:W-:-:S08]  /*0a30*/  DFMA R40, R20, R20, R40 ;  /* 0x000000141428722b */ /* 0x000fd00000000028 */
[----:B------:R-:W-:-:S06]  /*0a40*/  DADD R40, R40, UR6 ;  /* 0x0000000628287e29 */ /* 0x000fcc0008000000 */
[----:B------:R-:W0:Y:S04]  /*0a50*/  MUFU.RSQ64H R49, R41 ;  /* 0x0000002900317308 */ /* 0x000e280000001c00 */
[----:B------:R-:W-:-:S04]  /*0a60*/  IADD3 R48, PT, PT, R41, -0x3500000, RZ ;  /* 0xfcb0000029307810 */ /* 0x000fc80007ffe0ff */
[----:B------:R-:W-:Y:S02]  /*0a70*/  ISETP.GE.U32.AND P1, PT, R48, 0x7ca00000, PT ;  /* 0x7ca000003000780c */ /* 0x000fe40003f26070 */
[----:B0-----:R-:W-:-:S08]  /*0a80*/  DMUL R34, R48, R48 ;  /* 0x0000003030227228 */ /* 0x001fd00000000000 */
[----:B------:R-:W-:-:S08]  /*0a90*/  DFMA R34, R40, -R34, 1 ;  /* 0x3ff000002822742b */ /* 0x000fd00000000822 */
[----:B------:R-:W-:Y:S02]  /*0aa0*/  DFMA R26, R34, R26, 0.5 ;  /* 0x3fe00000221a742b */ /* 0x000fe4000000001a */
[----:B------:R-:W-:-:S08]  /*0ab0*/  DMUL R34, R48, R34 ;  /* 0x0000002230227228 */ /* 0x000fd00000000000 */
[----:B------:R-:W-:Y:S01]  /*0ac0*/  DFMA R34, R26, R34, R48 ;  /* 0x000000221a22722b */ /* 0x000fe20000000030 */
[----:B------:R0:W1:Y:S07]  /*0ad0*/  LDS.64 R26, [R9+-0x8] ;  /* 0xfffff800091a7984 */ /* 0x00006e0000000a00 */
[----:B------:R-:W-:Y:S02]  /*0ae0*/  DMUL R44, R40, R34 ;  /* 0x00000022282c7228 */ /* 0x000fe40000000000 */
[----:B------:R-:W-:Y:S01]  /*0af0*/  VIADD R39, R35, 0xfff00000 ;  /* 0xfff0000023277836 */ /* 0x000fe20000000000 */
[----:B------:R-:W-:-:S05]  /*0b00*/  MOV R38, R34 ;  /* 0x0000002200267202 */ /* 0x000fca0000000f00 */
[----:B------:R-:W-:-:S08]  /*0b10*/  DFMA R42, R44, -R44, R40 ;  /* 0x8000002c2c2a722b */ /* 0x000fd00000000028 */
[----:B------:R-:W-:Y:S01]  /*0b20*/  DFMA R30, R42, R38, R44 ;  /* 0x000000262a1e722b */ /* 0x000fe2000000002c */
[----:B0-----:R-:W-:Y:S10]  /*0b30*/  @!P1 BRA `(.L_x_10) ;  /* 0x0000000000189947 */ /* 0x001ff40003800000 */
[----:B------:R-:W-:Y:S01]  /*0b40*/  IMAD.MOV.U32 R38, RZ, RZ, R34 ;  /* 0x000000ffff267224 */ /* 0x000fe200078e0022 */
[----:B------:R-:W-:Y:S01]  /*0b50*/  MOV R4, 0xb80 ;  /* 0x00000b8000047802 */ /* 0x000fe20000000f00 */
[----:B------:R-:W-:-:S07]  /*0b60*/  IMAD.MOV.U32 R37, RZ, RZ, R48 ;  /* 0x000000ffff257224 */ /* 0x000fce00078e0030 */
[----:B-1----:R-:W-:Y:S05]  /*0b70*/  CALL.REL.NOINC `($__internal_1_$__cuda_sm20_dsqrt_rn_f64_mediumpath_v1) ;  /* 0x0000000c00547944 */ /* 0x002fea0003c00000 */
[----:B------:R-:W-:Y:S01]  /*0b80*/  MOV R30, R38 ;  /* 0x00000026001e7202 */ /* 0x000fe20000000f00 */
[----:B------:R-:W-:-:S07]  /*0b90*/  IMAD.MOV.U32 R31, RZ, RZ, R39 ;  /* 0x000000ffff1f7224 */ /* 0x000fce00078e0027 */
.L_x_10:
[----:B------:R-:W-:Y:S05]  /*0ba0*/  BSYNC.RECONVERGENT B1 ;  /* 0x0000000000017941 */ /* 0x000fea0003800200 */
.L_x_9:
        /* <DEDUP_REMOVED lines=15> */
[----:B-1----:R-:W-:Y:S05]  /*0ca0*/  CALL.REL.NOINC `($__internal_0_$__cuda_sm20_dblrcp_rn_slowpath_v3) ;  /* 0x0000000800607944 */ /* 0x002fea0003c00000 */
[----:B------:R-:W-:Y:S01]  /*0cb0*/  MOV R38, R4 ;  /* 0x0000000400267202 */ /* 0x000fe20000000f00 */
[----:B------:R-:W-:-:S07]  /*0cc0*/  IMAD.MOV.U32 R39, RZ, RZ, R37 ;  /* 0x000000ffff277224 */ /* 0x000fce00078e0025 */
.L_x_12:
[----:B------:R-:W-:Y:S05]  /*0cd0*/  BSYNC.RECONVERGENT B1 ;  /* 0x0000000000017941 */ /* 0x000fea0003800200 */
.L_x_11:
[----:B------:R-:W0:Y:S01]  /*0ce0*/  LDS.64 R30, [R11] ;  /* 0x000000000b1e7984 */ /* 0x000e220000000a00 */
[-C--:B------:R-:W-:Y:S01]  /*0cf0*/  DMUL R40, R38, R38.reuse ;  /* 0x0000002626287228 */ /* 0x080fe20000000000 */
[----:B------:R-:W-:Y:S01]  /*0d00*/  UMOV UR6, 0xd2f1a9fc ;  /* 0xd2f1a9fc00067882 */ /* 0x000fe20000000000 */
[----:B------:R-:W-:Y:S01]  /*0d10*/  UMOV UR7, 0x3f50624d ;  /* 0x3f50624d00077882 */ /* 0x000fe20000000000 */
[----:B------:R-:W2:Y:S01]  /*0d20*/  LDS.64 R32, [R10] ;  /* 0x000000000a207984 */ /* 0x000ea20000000a00 */
[----:B------:R-:W-:Y:S03]  /*0d30*/  BSSY.RECONVERGENT B1, `(.L_x_13) ;  /* 0x0000025000017945 */ /* 0x000fe60003800200 */
[----:B------:R-:W3:Y:S01]  /*0d40*/  LDS.64 R34, [R36] ;  /* 0x0000000024227984 */ /* 0x000ee20000000a00 */
[----:B------:R-:W-:-:S08]  /*0d50*/  DMUL R38, R40, R38 ;  /* 0x0000002628267228 */ /* 0x000fd00000000000 */
[----:B-1----:R-:W-:-:S08]  /*0d60*/  DMUL R26, R26, R38 ;  /* 0x000000261a1a7228 */ /* 0x002fd00000000000 */
[-C--:B------:R-:W-:Y:S02]  /*0d70*/  DFMA R22, R18, R26.reuse, R22 ;  /* 0x0000001a1216722b */ /* 0x080fe40000000016 */
[-C--:B------:R-:W-:Y:S01]  /*0d80*/  DFMA R24, R16, R26.reuse, R24 ;  /* 0x0000001a1018722b */ /* 0x080fe20000000018 */
[----:B------:R-:W-:Y:S01]  /*0d90*/  MOV R16, 0x0 ;  /* 0x0000000000107802 */ /* 0x000fe20000000f00 */
[----:B------:R-:W-:Y:S01]  /*0da0*/  IMAD.MOV.U32 R17, RZ, RZ, 0x3fd80000 ;  /* 0x3fd80000ff117424 */ /* 0x000fe200078e00ff */
[----:B------:R-:W-:Y:S02]  /*0db0*/  DFMA R28, R20, R26, R28 ;  /* 0x0000001a141c722b */ /* 0x000fe4000000001c */
[----:B0-----:R-:W-:Y:S02]  /*0dc0*/  DADD R30, -R14, R30 ;  /* 0x000000000e1e7229 */ /* 0x001fe4000000011e */
[----:B--2---:R-:W-:-:S06]  /*0dd0*/  DADD R32, -R46, R32 ;  /* 0x000000002e207229 */ /* 0x004fcc0000000120 */
[----:B------:R-:W-:Y:S02]  /*0de0*/  DMUL R40, R30, R30 ;  /* 0x0000001e1e287228 */ /* 0x000fe40000000000 */
[----:B---3--:R-:W-:-:S06]  /*0df0*/  DADD R34, -R12, R34 ;  /* 0x000000000c227229 */ /* 0x008fcc0000000122 */
        /* <DEDUP_REMOVED lines=11> */
[----:B------:R0:W1:Y:S07]  /*0eb0*/  LDS.64 R16, [R9] ;  /* 0x0000000009107984 */ /* 0x00006e0000000a00 */
        /* <DEDUP_REMOVED lines=12> */
.L_x_14:
[----:B------:R-:W-:Y:S05]  /*0f80*/  BSYNC.RECONVERGENT B1 ;  /* 0x0000000000017941 */ /* 0x000fea0003800200 */
.L_x_13:
        /* <DEDUP_REMOVED lines=18> */
.L_x_16:
[----:B------:R-:W-:Y:S05]  /*10b0*/  BSYNC.RECONVERGENT B1 ;  /* 0x0000000000017941 */ /* 0x000fea0003800200 */
.L_x_15:
[----:B------:R-:W0:Y:S01]  /*10c0*/  LDS.64 R26, [R11+0x8] ;  /* 0x000008000b1a7984 */ /* 0x000e220000000a00 */
[----:B------:R-:W-:Y:S01]  /*10d0*/  UMOV UR6, 0xd2f1a9fc ;  /* 0xd2f1a9fc00067882 */ /* 0x000fe20000000000 */
[----:B------:R-:W-:Y:S01]  /*10e0*/  UMOV UR7, 0x3f50624d ;  /* 0x3f50624d00077882 */ /* 0x000fe20000000000 */
[-C--:B------:R-:W-:Y:S01]  /*10f0*/  DMUL R42, R38, R38.reuse ;  /* 0x00000026262a7228 */ /* 0x080fe20000000000 */
[----:B------:R-:W2:Y:S01]  /*1100*/  LDS.64 R20, [R10+0x8] ;  /* 0x000008000a147984 */ /* 0x000ea20000000a00 */
[----:B------:R-:W-:Y:S03]  /*1110*/  BSSY.RECONVERGENT B1, `(.L_x_17) ;  /* 0x0000025000017945 */ /* 0x000fe60003800200 */
[----:B------:R3:W4:Y:S03]  /*1120*/  LDS.64 R18, [R36+0x8] ;  /* 0x0000080024127984 */ /* 0x0007260000000a00 */
[----:B---3--:R-:W-:-:S08]  /*1130*/  DMUL R36, R42, R38 ;  /* 0x000000262a247228 */ /* 0x008fd00000000000 */
[----:B-1----:R-:W-:-:S08]  /*1140*/  DMUL R36, R16, R36 ;  /* 0x0000002410247228 */ /* 0x002fd00000000000 */
[-C--:B------:R-:W-:Y:S02]  /*1150*/  DFMA R24, R30, R36.reuse, R24 ;  /* 0x000000241e18722b */ /* 0x080fe40000000018 */
[-C--:B------:R-:W-:Y:S02]  /*1160*/  DFMA R22, R32, R36.reuse, R22 ;  /* 0x000000242016722b */ /* 0x080fe40000000016 */
[----:B------:R-:W-:Y:S02]  /*1170*/  DFMA R28, R34, R36, R28 ;  /* 0x00000024221c722b */ /* 0x000fe4000000001c */
[----:B0-----:R-:W-:Y:S02]  /*1180*/  DADD R26, -R14, R26 ;  /* 0x000000000e1a7229 */ /* 0x001fe4000000011a */
[----:B--2---:R-:W-:-:S06]  /*1190*/  DADD R20, -R46, R20 ;  /* 0x000000002e147229 */ /* 0x004fcc0000000114 */
[----:B------:R-:W-:Y:S02]  /*11a0*/  DMUL R40, R26, R26 ;  /* 0x0000001a1a287228 */ /* 0x000fe40000000000 */
[----:B----4-:R-:W-:-:S06]  /*11b0*/  DADD R18, -R12, R18 ;  /* 0x000000000c127229 */ /* 0x010fcc0000000112 */
[----:B------:R-:W-:-:S08]  /*11c0*/  DFMA R40, R20, R20, R40 ;  /* 0x000000141428722b */ /* 0x000fd00000000028 */
[----:B------:R-:W-:-:S08]  /*11d0*/  DFMA R40, R18, R18, R40 ;  /* 0x000000121228722b */ /* 0x000fd00000000028 */
[----:B------:R-:W-:-:S06]  /*11e0*/  DADD R40, R40, UR6 ;  /* 0x0000000628287e29 */ /* 0x000fcc0008000000 */
[----:B------:R-:W0:Y:S04]  /*11f0*/  MUFU.RSQ64H R49, R41 ;  /* 0x0000002900317308 */ /* 0x000e280000001c00 */
[----:B------:R-:W-:-:S05]  /*1200*/  VIADD R48, R41, 0xfcb00000 ;  /* 0xfcb0000029307836 */ /* 0x000fca0000000000 */
[----:B------:R-:W-:Y:S01]  /*1210*/  ISETP.GE.U32.AND P1, PT, R48, 0x7ca00000, PT ;  /* 0x7ca000003000780c */ /* 0x000fe20003f26070 */
[----:B0-----:R-:W-:-:S08]  /*1220*/  DMUL R10, R48, R48 ;  /* 0x00000030300a7228 */ /* 0x001fd00000000000 */
[----:B------:R-:W-:Y:S01]  /*1230*/  DFMA R16, R40, -R10, 1 ;  /* 0x3ff000002810742b */ /* 0x000fe2000000080a */
[----:B------:R-:W-:Y:S01]  /*1240*/  MOV R10, 0x0 ;  /* 0x00000000000a7802 */ /* 0x000fe20000000f00 */
[----:B------:R-:W-:-:S06]  /*1250*/  IMAD.MOV.U32 R11, RZ, RZ, 0x3fd80000 ;  /* 0x3fd80000ff0b7424 */ /* 0x000fcc00078e00ff */
[----:B------:R-:W-:Y:S02]  /*1260*/  DFMA R10, R16, R10, 0.5 ;  /* 0x3fe00000100a742b */ /* 0x000fe4000000000a */
[----:B------:R-:W-:-:S08]  /*1270*/  DMUL R16, R48, R16 ;  /* 0x0000001030107228 */ /* 0x000fd00000000000 */
[----:B------:R-:W-:Y:S01]  /*1280*/  DFMA R16, R10, R16, R48 ;  /* 0x000000100a10722b */ /* 0x000fe20000000030 */
[----:B------:R0:W1:Y:S07]  /*1290*/  LDS.64 R10, [R9+0x8] ;  /* 0x00000800090a7984 */ /* 0x00006e0000000a00 */
        /* <DEDUP_REMOVED lines=12> */
.L_x_18:
[----:B------:R-:W-:Y:S05]  /*1360*/  BSYNC.RECONVERGENT B1 ;  /* 0x0000000000017941 */ /* 0x000fea0003800200 */
.L_x_17:
        /* <DEDUP_REMOVED lines=16> */
[----:B------:R-:W-:-:S07]  /*1470*/  MOV R36, R4 ;  /* 0x0000000400247202 */ /* 0x000fce0000000f00 */
.L_x_20:
[----:B------:R-:W-:Y:S05]  /*1480*/  BSYNC.RECONVERGENT B1 ;  /* 0x0000000000017941 */ /* 0x000fea0003800200 */
.L_x_19:
[----:B------:R-:W-:Y:S01]  /*1490*/  DMUL R16, R36, R36 ;  /* 0x0000002424107228 */ /* 0x000fe20000000000 */
[----:B------:R-:W-:Y:S02]  /*14a0*/  VIADD R8, R8, 0x20 ;  /* 0x0000002008087836 */ /* 0x000fe40000000000 */
[----:B------:R-:W-:-:S03]  /*14b0*/  VIADD R9, R9, 0x20 ;  /* 0x0000002009097836 */ /* 0x000fc60000000000 */
[----:B------:R-:W-:Y:S02]  /*14c0*/  ISETP.NE.AND P1, PT, R8, 0x810, PT ;  /* 0x000008100800780c */ /* 0x000fe40003f25270 */
[----:B------:R-:W-:-:S08]  /*14d0*/  DMUL R16, R16, R36 ;  /* 0x0000002410107228 */ /* 0x000fd00000000000 */
[----:B-1----:R-:W-:-:S08]  /*14e0*/  DMUL R10, R10, R16 ;  /* 0x000000100a0a7228 */ /* 0x002fd00000000000 */
[-C--:B------:R-:W-:Y:S02]  /*14f0*/  DFMA R34, R20, R10.reuse, R22 ;  /* 0x0000000a1422722b */ /* 0x080fe40000000016 */
[-C--:B------:R-:W-:Y:S02]  /*1500*/  DFMA R26, R26, R10.reuse, R24 ;  /* 0x0000000a1a1a722b */ /* 0x080fe40000000018 */
[----:B------:R-:W-:Y:S01]  /*1510*/  DFMA R30, R18, R10, R28 ;  /* 0x0000000a121e722b */ /* 0x000fe2000000001c */
[----:B------:R-:W-:Y:S10]  /*1520*/  @P1 BRA `(.L_x_21) ;  /* 0xffffffec00ec1947 */ /* 0x000ff4000383ffff */
.L_x_4:
[----:B------:R-:W-:Y:S05]  /*1530*/  BSYNC.RECONVERGENT B0 ;  /* 0x0000000000007941 */ /* 0x000fea0003800200 */
.L_x_3:
[----:B------:R-:W-:Y:S06]  /*1540*/  BAR.SYNC.DEFER_BLOCKING 0x0 ;  /* 0x0000000000007b1d */ /* 0x000fec0000010000 */
[----:B------:R-:W-:Y:S05]  /*1550*/  @P0 BRA `(.L_x_22) ;  /* 0xffffffec004c0947 */ /* 0x000fea000383ffff */
.L_x_2:
[----:B------:R-:W1:Y:S02]  /*1560*/  LDCU UR5, c[0x0][0x380] ;  /* 0x00007000ff0577ac */ /* 0x000e640008000800 */
[----:B-1----:R-:W-:-:S13]  /*1570*/  ISETP.GE.AND P0, PT, R0, UR5, PT ;  /* 0x0000000500007c0c */ /* 0x002fda000bf06270 */
[----:B------:R-:W-:Y:S05]  /*1580*/  @P0 EXIT ;  /* 0x000000000000094d */ /* 0x000fea0003800000 */
[----:B------:R-:W1:Y:S08]  /*1590*/  LDC.64 R2, c[0x0][0x3a8] ;  /* 0x0000ea00ff027b82 */ /* 0x000e700000000a00 */
[----:B0-----:R-:W0:Y:S08]  /*15a0*/  LDC.64 R4, c[0x0][0x3b0] ;  /* 0x0000ec00ff047b82 */ /* 0x001e300000000a00 */
[----:B------:R-:W2:Y:S01]  /*15b0*/  LDC.64 R6, c[0x0][0x3b8] ;  /* 0x0000ee00ff067b82 */ /* 0x000ea20000000a00 */
[----:B-1----:R-:W-:-:S05]  /*15c0*/  IMAD.WIDE R2, R0, 0x8, R2 ;  /* 0x0000000800027825 */ /* 0x002fca00078e0202 */
[----:B------:R-:W-:Y:S01]  /*15d0*/  STG.E.64 desc[UR10][R2.64], R34 ;  /* 0x0000002202007986 */ /* 0x000fe2000c101b0a */
[----:B0-----:R-:W-:-:S05]  /*15e0*/  IMAD.WIDE R4, R0, 0x8, R4 ;  /* 0x0000000800047825 */ /* 0x001fca00078e0204 */
[----:B------:R-:W-:Y:S01]  /*15f0*/  STG.E.64 desc[UR10][R4.64], R26 ;  /* 0x0000001a04007986 */ /* 0x000fe2000c101b0a */
[----:B--2---:R-:W-:-:S05]  /*1600*/  IMAD.WIDE R6, R0, 0x8, R6 ;  /* 0x0000000800067825 */ /* 0x004fca00078e0206 */
[----:B------:R-:W-:Y:S01]  /*1610*/  STG.E.64 desc[UR10][R6.64], R30 ;  /* 0x0000001e06007986 */ /* 0x000fe2000c101b0a */
[----:B------:R-:W-:Y:S05]  /*1620*/  EXIT ;  /* 0x000000000000794d */ /* 0x000fea0003800000 */
        .weak           $__internal_0_$__cuda_sm20_dblrcp_rn_slowpath_v3
        .type           $__internal_0_$__cuda_sm20_dblrcp_rn_slowpath_v3,@function
        .size           $__internal_0_$__cuda_sm20_dblrcp_rn_slowpath_v3,($__internal_1_$__cuda_sm20_dsqrt_rn_f64_mediumpath_v1 - $__internal_0_$__cuda_sm20_dblrcp_rn_slowpath_v3)
$__internal_0_$__cuda_sm20_dblrcp_rn_slowpath_v3:
[----:B------:R-:W-:Y:S01]  /*1630*/  DSETP.GTU.AND P1, PT, |R40|, +INF , PT ;  /* 0x7ff000002800742a */ /* 0x000fe20003f2c200 */
[----:B------:R-:W-:-:S13]  /*1640*/  BSSY.RECONVERGENT B2, `(.L_x_23) ;  /* 0x0000024000027945 */ /* 0x000fda0003800200 */
[----:B------:R-:W-:Y:S05]  /*1650*/  @P1 BRA `(.L_x_24) ;  /* 0x0000000000801947 */ /* 0x000fea0003800000 */
[----:B------:R-:W-:-:S04]  /*1660*/  LOP3.LUT R37, R41, 0x7fffffff, RZ, 0xc0, !PT ;  /* 0x7fffffff29257812 */ /* 0x000fc800078ec0ff */
[----:B------:R-:W-:-:S04]  /*1670*/  IADD3 R39, PT, PT, R37, -0x1, RZ ;  /* 0xffffffff25277810 */ /* 0x000fc80007ffe0ff */
[----:B------:R-:W-:-:S13]  /*1680*/  ISETP.GE.U32.AND P1, PT, R39, 0x7fefffff, PT ;  /* 0x7fefffff2700780c */ /* 0x000fda0003f26070 */
[----:B------:R-:W-:Y:S01]  /*1690*/  @P1 LOP3.LUT R43, R41, 0x7ff00000, RZ, 0x3c, !PT ;  /* 0x7ff00000292b1812 */ /* 0x000fe200078e3cff */
[----:B------:R-:W-:Y:S01]  /*16a0*/  @P1 IMAD.MOV.U32 R42, RZ, RZ, RZ ;  /* 0x000000ffff2a1224 */ /* 0x000fe200078e00ff */
[----:B------:R-:W-:Y:S06]  /*16b0*/  @P1 BRA `(.L_x_25) ;  /* 0x0000000000701947 */ /* 0x000fec0003800000 */
[----:B------:R-:W-:-:S13]  /*16c0*/  ISETP.GE.U32.AND P1, PT, R37, 0x1000001, PT ;  /* 0x010000012500780c */ /* 0x000fda0003f26070 */
[----:B------:R-:W-:Y:S05]  /*16d0*/  @!P1 BRA `(.L_x_26) ;  /* 0x0000000000389947 */ /* 0x000fea0003800000 */
[----:B------:R-:W-:Y:S01]  /*16e0*/  VIADD R45, R41, 0xc0200000 ;  /* 0xc0200000292d7836 */ /* 0x000fe20000000000 */
[----:B------:R-:W-:Y:S01]  /*16f0*/  MOV R44, R40 ;  /* 0x00000028002c7202 */ /* 0x000fe20000000f00 */
[----:B------:R-:W-:Y:S02]  /*1700*/  IMAD.MOV.U32 R42, RZ, RZ, R4 ;  /* 0x000000ffff2a7224 */ /* 0x000fe400078e0004 */
[----:B------:R-:W0:Y:S04]  /*1710*/  MUFU.RCP64H R43, R45 ;  /* 0x0000002d002b7308 */ /* 0x000e280000001800 */
[----:B0-----:R-:W-:-:S08]  /*1720*/  DFMA R48, -R44, R42, 1 ;  /* 0x3ff000002c30742b */ /* 0x001fd0000000012a */
[----:B------:R-:W-:-:S08]  /*1730*/  DFMA R48, R48, R48, R48 ;  /* 0x000000303030722b */ /* 0x000fd00000000030 */
[----:B------:R-:W-:-:S08]  /*1740*/  DFMA R48, R42, R48, R42 ;  /* 0x000000302a30722b */ /* 0x000fd0000000002a */
[----:B------:R-:W-:-:S08]  /*1750*/  DFMA R42, -R44, R48, 1 ;  /* 0x3ff000002c2a742b */ /* 0x000fd00000000130 */
[----:B------:R-:W-:-:S08]  /*1760*/  DFMA R42, R48, R42, R48 ;  /* 0x0000002a302a722b */ /* 0x000fd00000000030 */
[----:B------:R-:W-:-:S08]  /*1770*/  DMUL R42, R42, 2.2250738585072013831e-308 ;  /* 0x001000002a2a7828 */ /* 0x000fd00000000000 */
[----:B------:R-:W-:-:S08]  /*1780*/  DFMA R40, -R40, R42, 1 ;  /* 0x3ff000002828742b */ /* 0x000fd0000000012a */
[----:B------:R-:W-:-:S08]  /*1790*/  DFMA R40, R40, R40, R40 ;  /* 0x000000282828722b */ /* 0x000fd00000000028 */
[----:B------:R-:W-:Y:S01]  /*17a0*/  DFMA R42, R42, R40, R42 ;  /* 0x000000282a2a722b */ /* 0x000fe2000000002a */
[----:B------:R-:W-:Y:S10]  /*17b0*/  BRA `(.L_x_25) ;  /* 0x0000000000307947 */ /* 0x000ff40003800000 */
.L_x_26:
[----:B------:R-:W-:Y:S01]  /*17c0*/  DMUL R44, R40, 8.11296384146066816958e+31 ;  /* 0x46900000282c7828 */ /* 0x000fe20000000000 */
[----:B------:R-:W-:-:S05]  /*17d0*/  IMAD.MOV.U32 R40, RZ, RZ, R4 ;  /* 0x000000ffff287224 */ /* 0x000fca00078e0004 */
[----:B------:R-:W0:Y:S02]  /*17e0*/  MUFU.RCP64H R41, R45 ;  /* 0x0000002d00297308 */ /* 0x000e240000001800 */
[----:B0-----:R-:W-:-:S08]  /*17f0*/  DFMA R42, -R44, R40, 1 ;  /* 0x3ff000002c2a742b */ /* 0x001fd00000000128 */
[----:B------:R-:W-:-:S08]  /*1800*/  DFMA R42, R42, R42, R42 ;  /* 0x0000002a2a2a722b */ /* 0x000fd0000000002a */
[----:B------:R-:W-:-:S08]  /*1810*/  DFMA R42, R40, R42, R40 ;  /* 0x0000002a282a722b */ /* 0x000fd00000000028 */
[----:B------:R-:W-:-:S08]  /*1820*/  DFMA R40, -R44, R42, 1 ;  /* 0x3ff000002c28742b */ /* 0x000fd0000000012a */
[----:B------:R-:W-:-:S08]  /*1830*/  DFMA R40, R42, R40, R42 ;  /* 0x000000282a28722b */ /* 0x000fd0000000002a */
[----:B------:R-:W-:Y:S01]  /*1840*/  DMUL R42, R40, 8.11296384146066816958e+31 ;  /* 0x46900000282a7828 */ /* 0x000fe20000000000 */
[----:B------:R-:W-:Y:S10]  /*1850*/  BRA `(.L_x_25) ;  /* 0x0000000000087947 */ /* 0x000ff40003800000 */
.L_x_24:
[----:B------:R-:W-:Y:S02]  /*1860*/  LOP3.LUT R43, R41, 0x80000, RZ, 0xfc, !PT ;  /* 0x00080000292b7812 */ /* 0x000fe400078efcff */
[----:B------:R-:W-:-:S07]  /*1870*/  MOV R42, R40 ;  /* 0x00000028002a7202 */ /* 0x000fce0000000f00 */
.L_x_25:
[----:B------:R-:W-:Y:S05]  /*1880*/  BSYNC.RECONVERGENT B2 ;  /* 0x0000000000027941 */ /* 0x000fea0003800200 */
.L_x_23:
[----:B------:R-:W-:Y:S01]  /*1890*/  MOV R39, 0x0 ;  /* 0x0000000000277802 */ /* 0x000fe20000000f00 */
[----:B------:R-:W-:Y:S02]  /*18a0*/  IMAD.MOV.U32 R4, RZ, RZ, R42 ;  /* 0x000000ffff047224 */ /* 0x000fe400078e002a */
[----:B------:R-:W-:Y:S01]  /*18b0*/  IMAD.MOV.U32 R37, RZ, RZ, R43 ;  /* 0x000000ffff257224 */ /* 0x000fe200078e002b */
[----:B------:R-:W-:Y:S06]  /*18c0*/  RET.REL.NODEC R38 `(_Z23compute_initial_acc_soaiPKdS0_S0_S0_PdS1_S1_) ;  /* 0xffffffe426cc7950 */ /* 0x000fec0003c3ffff */
        .weak           $__internal_1_$__cuda_sm20_dsqrt_rn_f64_mediumpath_v1
        .type           $__internal_1_$__cuda_sm20_dsqrt_rn_f64_mediumpath_v1,@function
        .size           $__internal_1_$__cuda_sm20_dsqrt_rn_f64_mediumpath_v1,(.L_x_114 - $__internal_1_$__cuda_sm20_dsqrt_rn_f64_mediumpath_v1)
$__internal_1_$__cuda_sm20_dsqrt_rn_f64_mediumpath_v1:
[----:B------:R-:W-:Y:S01]  /*18d0*/  ISETP.GE.U32.AND P1, PT, R37, -0x3400000, PT ;  /* 0xfcc000002500780c */ /* 0x000fe20003f26070 */
[----:B------:R-:W-:-:S12]  /*18e0*/  BSSY.RECONVERGENT B2, `(.L_x_27) ;  /* 0x0000023000027945 */ /* 0x000fd80003800200 */
[----:B------:R-:W-:Y:S05]  /*18f0*/  @!P1 BRA `(.L_x_28) ;  /* 0x0000000000209947 */ /* 0x000fea0003800000 */
[----:B------:R-:W-:-:S10]  /*1900*/  DFMA.RM R42, R42, R38, R44 ;  /* 0x000000262a2a722b */ /* 0x000fd4000000402c */
[----:B------:R-:W-:-:S05]  /*1910*/  IADD3 R38, P1, PT, R42, 0x1, RZ ;  /* 0x000000012a267810 */ /* 0x000fca0007f3e0ff */
[----:B------:R-:W-:-:S06]  /*1920*/  IMAD.X R39, RZ, RZ, R43, P1 ;  /* 0x000000ffff277224 */ /* 0x000fcc00008e062b */
[----:B------:R-:W-:-:S08]  /*1930*/  DFMA.RP R40, -R42, R38, R40 ;  /* 0x000000262a28722b */ /* 0x000fd00000008128 */
[----:B------:R-:W-:-:S06]  /*1940*/  DSETP.GT.AND P1, PT, R40, RZ, PT ;  /* 0x000000ff2800722a */ /* 0x000fcc0003f24000 */
[----:B------:R-:W-:Y:S02]  /*1950*/  FSEL R38, R38, R42, P1 ;  /* 0x0000002a26267208 */ /* 0x000fe40000800000 */
[----:B------:R-:W-:Y:S01]  /*1960*/  FSEL R39, R39, R43, P1 ;  /* 0x0000002b27277208 */ /* 0x000fe20000800000 */
[----:B------:R-:W-:Y:S06]  /*1970*/  BRA `(.L_x_29) ;  /* 0x0000000000647947 */ /* 0x000fec0003800000 */
.L_x_28:
[----:B------:R-:W-:-:S14]  /*1980*/  DSETP.NE.AND P1, PT, R40, RZ, PT ;  /* 0x000000ff2800722a */ /* 0x000fdc0003f25000 */
[----:B------:R-:W-:Y:S05]  /*1990*/  @!P1 BRA `(.L_x_30) ;  /* 0x0000000000589947 */ /* 0x000fea0003800000 */
[----:B------:R-:W-:-:S13]  /*19a0*/  ISETP.GE.AND P1, PT, R41, RZ, PT ;  /* 0x000000ff2900720c */ /* 0x000fda0003f26270 */
[----:B------:R-:W-:Y:S01]  /*19b0*/  @!P1 IMAD.MOV.U32 R38, RZ, RZ, 0x0 ;  /* 0x00000000ff269424 */ /* 0x000fe200078e00ff */
[----:B------:R-:W-:Y:S01]  /*19c0*/  @!P1 MOV R39, 0xfff80000 ;  /* 0xfff8000000279802 */ /* 0x000fe20000000f00 */
[----:B------:R-:W-:Y:S06]  /*19d0*/  @!P1 BRA `(.L_x_29) ;  /* 0x00000000004c9947 */ /* 0x000fec0003800000 */
[----:B------:R-:W-:-:S13]  /*19e0*/  ISETP.GT.AND P1, PT, R41, 0x7fefffff, PT ;  /* 0x7fefffff2900780c */ /* 0x000fda0003f24270 */
[----:B------:R-:W-:Y:S05]  /*19f0*/  @P1 BRA `(.L_x_30) ;  /* 0x0000000000401947 */ /* 0x000fea0003800000 */
[----:B------:R-:W-:Y:S01]  /*1a00*/  DMUL R44, R40, 8.11296384146066816958e+31 ;  /* 0x46900000282c7828 */ /* 0x000fe20000000000 */
[----:B------:R-:W-:Y:S01]  /*1a10*/  IMAD.MOV.U32 R42, RZ, RZ, RZ ;  /* 0x000000ffff2a7224 */ /* 0x000fe200078e00ff */
[----:B------:R-:W-:Y:S01]  /*1a20*/  MOV R39, 0x3fd80000 ;  /* 0x3fd8000000277802 */ /* 0x000fe20000000f00 */
[----:B------:R-:W-:-:S03]  /*1a30*/  IMAD.MOV.U32 R38, RZ, RZ, 0x0 ;  /* 0x00000000ff267424 */ /* 0x000fc600078e00ff */
[----:B------:R-:W0:Y:S02]  /*1a40*/  MUFU.RSQ64H R43, R45 ;  /* 0x0000002d002b7308 */ /* 0x000e240000001c00 */
[----:B0-----:R-:W-:-:S08]  /*1a50*/  DMUL R40, R42, R42 ;  /* 0x0000002a2a287228 */ /* 0x001fd00000000000 */
[----:B------:R-:W-:-:S08]  /*1a60*/  DFMA R40, R44, -R40, 1 ;  /* 0x3ff000002c28742b */ /* 0x000fd00000000828 */
[----:B------:R-:W-:Y:S02]  /*1a70*/  DFMA R38, R40, R38, 0.5 ;  /* 0x3fe000002826742b */ /* 0x000fe40000000026 */
[----:B------:R-:W-:-:S08]  /*1a80*/  DMUL R40, R42, R40 ;  /* 0x000000282a287228 */ /* 0x000fd00000000000 */
[----:B------:R-:W-:-:S08]  /*1a90*/  DFMA R40, R38, R40, R42 ;  /* 0x000000282628722b */ /* 0x000fd0000000002a */
[----:B------:R-:W-:Y:S02]  /*1aa0*/  DMUL R38, R44, R40 ;  /* 0x000000282c267228 */ /* 0x000fe40000000000 */
[----:B------:R-:W-:-:S06]  /*1ab0*/  VIADD R41, R41, 0xfff00000 ;  /* 0xfff0000029297836 */ /* 0x000fcc0000000000 */
[----:B------:R-:W-:-:S08]  /*1ac0*/  DFMA R42, R38, -R38, R44 ;  /* 0x80000026262a722b */ /* 0x000fd0000000002c */
[----:B------:R-:W-:-:S10]  /*1ad0*/  DFMA R38, R40, R42, R38 ;  /* 0x0000002a2826722b */ /* 0x000fd40000000026 */
[----:B------:R-:W-:Y:S01]  /*1ae0*/  VIADD R39, R39, 0xfcb00000 ;  /* 0xfcb0000027277836 */ /* 0x000fe20000000000 */
[----:B------:R-:W-:Y:S06]  /*1af0*/  BRA `(.L_x_29) ;  /* 0x0000000000047947 */ /* 0x000fec0003800000 */
.L_x_30:
[----:B------:R-:W-:-:S11]  /*1b00*/  DADD R38, R40, R40 ;  /* 0x0000000028267229 */ /* 0x000fd60000000028 */
.L_x_29:
[----:B------:R-:W-:Y:S05]  /*1b10*/  BSYNC.RECONVERGENT B2 ;  /* 0x0000000000027941 */ /* 0x000fea0003800200 */
.L_x_27:
[----:B------:R-:W-:Y:S01]  /*1b20*/  MOV R40, R4 ;  /* 0x0000000400287202 */ /* 0x000fe20000000f00 */
[----:B------:R-:W-:-:S04]  /*1b30*/  IMAD.MOV.U32 R41, RZ, RZ, 0x0 ;  /* 0x00000000ff297424 */ /* 0x000fc800078e00ff */
[----:B------:R-:W-:Y:S05]  /*1b40*/  RET.REL.NODEC R40 `(_Z23compute_initial_acc_soaiPKdS0_S0_S0_PdS1_S1_) ;  /* 0xffffffe4282c7950 */ /* 0x000fea0003c3ffff */
.L_x_31:
[----:B------:R-:W-:-:S00]  /*1b50*/  BRA `(.L_x_31) ;  /* 0xfffffffc00fc7947 */ /* 0x000fc0000383ffff */
[----:B------:R-:W-:-:S00]  /*1b60*/  NOP ;  /* 0x0000000000007918 */ /* 0x000fc00000000000 */
        /* <DEDUP_REMOVED lines=9> */
.L_x_114:


//--------------------- .text._Z18leapfrog_step2_soaidPKdS0_S0_S0_PdS1_S1_S1_S1_S1_ --------------------------
	.section	.text._Z18leapfrog_step2_soaidPKdS0_S0_S0_PdS1_S1_S1_S1_S1_,"ax",@progbits
	.align	128
        .global         _Z18leapfrog_step2_soaidPKdS0_S0_S0_PdS1_S1_S1_S1_S1_
        .type           _Z18leapfrog_step2_soaidPKdS0_S0_S0_PdS1_S1_S1_S1_S1_,@function
        .size           _Z18leapfrog_step2_soaidPKdS0_S0_S0_PdS1_S1_S1_S1_S1_,(.L_x_116 - _Z18leapfrog_step2_soaidPKdS0_S0_S0_PdS1_S1_S1_S1_S1_)
        .other          _Z18leapfrog_step2_soaidPKdS0_S0_S0_PdS1_S1_S1_S1_S1_,@"STO_CUDA_ENTRY STV_DEFAULT"
_Z18leapfrog_step2_soaidPKdS0_S0_S0_PdS1_S1_S1_S1_S1_:
.text._Z18leapfrog_step2_soaidPKdS0_S0_S0_PdS1_S1_S1_S1_S1_:
        /* <DEDUP_REMOVED lines=19> */
.L_x_33:
[----:B------:R-:W-:Y:S05]  /*0130*/  BSYNC.RECONVERGENT B0 ;  /* 0x0000000000007941 */ /* 0x000fea0003800200 */
.L_x_32:
        /* <DEDUP_REMOVED lines=21> */
.L_x_102:
[----:B0-----:R-:W0:Y:S01]  /*0290*/  LDCU UR7, c[0x0][0x380] ;  /* 0x00007000ff0777ac */ /* 0x001e220008000800 */
[----:B------:R-:W1:Y:S01]  /*02a0*/  LDC.64 R8, c[0x0][0x390] ;  /* 0x0000e400ff087b82 */ /* 0x000e620000000a00 */
[----:B------:R-:W-:-:S07]  /*02b0*/  IMAD R21, R3, 0x100, R2 ;  /* 0x0000010003157824 */ /* 0x000fce00078e0202 */
[----:B------:R-:W2:Y:S08]  /*02c0*/  LDC.64 R10, c[0x0][0x398] ;  /* 0x0000e600ff0a7b82 */ /* 0x000eb00000000a00 */
[----:B------:R-:W3:Y:S01]  /*02d0*/  LDC.64 R18, c[0x0][0x3a8] ;  /* 0x0000ea00ff127b82 */ /* 0x000ee20000000a00 */
[----:B0-----:R-:W-:-:S07]  /*02e0*/  ISETP.GE.AND P0, PT, R21, UR7, PT ;  /* 0x0000000715007c0c */ /* 0x001fce000bf06270 */
[----:B------:R-:W0:Y:S06]  /*02f0*/  LDC.64 R16, c[0x0][0x3a0] ;  /* 0x0000e800ff107b82 */ /* 0x000e2c0000000a00 */
[----:B-1----:R-:W-:-:S04]  /*0300*/  @!P0 IMAD.WIDE R8, R21, 0x8, R8 ;  /* 0x0000000815088825 */ /* 0x002fc800078e0208 */
[C---:B--2---:R-:W-:Y:S02]  /*0310*/  @!P0 IMAD.WIDE R10, R21.reuse, 0x8, R10 ;  /* 0x00000008150a8825 */ /* 0x044fe400078e020a */
[----:B------:R-:W2:Y:S02]  /*0320*/  @!P0 LDG.E.64.CONSTANT R8, desc[UR10][R8.64] ;  /* 0x0000000a08088981 */ /* 0x000ea4000c1e9b00 */
[C---:B---3--:R-:W-:Y:S02]  /*0330*/  @!P0 IMAD.WIDE R18, R21.reuse, 0x8, R18 ;  /* 0x0000000815128825 */ /* 0x048fe400078e0212 */
[----:B------:R-:W3:Y:S02]  /*0340*/  @!P0 LDG.E.64.CONSTANT R10, desc[UR10][R10.64] ;  /* 0x0000000a0a0a8981 */ /* 0x000ee4000c1e9b00 */
[----:B0-----:R-:W-:Y:S02]  /*0350*/  @!P0 IMAD.WIDE R16, R21, 0x8, R16 ;  /* 0x0000000815108825 */ /* 0x001fe400078e0210 */
[----:B------:R-:W4:Y:S04]  /*0360*/  @!P0 LDG.E.64.CONSTANT R20, desc[UR10][R18.64] ;  /* 0x0000000a12148981 */ /* 0x000f28000c1e9b00 */
[----:B------:R-:W4:Y:S01]  /*0370*/  @!P0 LDG.E.64.CONSTANT R16, desc[UR10][R16.64] ;  /* 0x0000000a10108981 */ /* 0x000f22000c1e9b00 */
[----:B------:R-:W0:Y:S01]  /*0380*/  S2UR UR6, SR_CgaCtaId ;  /* 0x00000000000679c3 */ /* 0x000e220000008800 */
[----:B------:R-:W-:-:S02]  /*0390*/  UMOV UR5, 0x400 ;  /* 0x0000040000057882 */ /* 0x000fc40000000000 */
[----:B------:R-:W-:Y:S01]  /*03a0*/  UIADD3 UR5, UPT, UPT, UR5, 0x1800, URZ ;  /* 0x0000180005057890 */ /* 0x000fe2000fffe0ff */
[----:B------:R-:W-:Y:S01]  /*03b0*/  ISETP.GE.AND P1, PT, R0, UR7, PT ;  /* 0x0000000700007c0c */ /* 0x000fe2000bf26270 */
[----:B------:R-:W-:Y:S01]  /*03c0*/  VIADD R3, R3, 0x1 ;  /* 0x0000000103037836 */ /* 0x000fe20000000000 */
[----:B------:R-:W-:Y:S01]  /*03d0*/  BSSY.RECONVERGENT B0, `(.L_x_35) ;  /* 0x00003fd000007945 */ /* 0x000fe20003800200 */
[----:B0-----:R-:W-:-:S06]  /*03e0*/  ULEA UR5, UR6, UR5, 0x18 ;  /* 0x0000000506057291 */ /* 0x001fcc000f8ec0ff */
[----:B------:R-:W-:Y:S01]  /*03f0*/  LEA R23, R2, UR5, 0x3 ;  /* 0x0000000502177c11 */ /* 0x000fe2000f8e18ff */
[----:B--2---:R0:W-:Y:S04]  /*0400*/  @!P0 STS.64 [R5], R8 ;  /* 0x0000000805008388 */ /* 0x0041e80000000a00 */
[----:B---3--:R0:W-:Y:S01]  /*0410*/  @!P0 STS.64 [R6], R10 ;  /* 0x0000000a06008388 */ /* 0x0081e20000000a00 */
[----:B------:R-:W-:-:S03]  /*0420*/  @P0 CS2R R20, SRZ ;  /* 0x0000000000140805 */ /* 0x000fc6000001ff00 */
[----:B----4-:R0:W-:Y:S04]  /*0430*/  @!P0 STS.64 [R7], R16 ;  /* 0x0000001007008388 */ /* 0x0101e80000000a00 */
[----:B------:R0:W-:Y:S04]  /*0440*/  @P0 STS.64 [R5], RZ ;  /* 0x000000ff05000388 */ /* 0x0001e80000000a00 */
[----:B------:R0:W-:Y:S04]  /*0450*/  @P0 STS.64 [R6], RZ ;  /* 0x000000ff06000388 */ /* 0x0001e80000000a00 */
[----:B------:R0:W-:Y:S04]  /*0460*/  @P0 STS.64 [R7], RZ ;  /* 0x000000ff07000388 */ /* 0x0001e80000000a00 */
[----:B------:R0:W-:Y:S01]  /*0470*/  STS.64 [R23], R20 ;  /* 0x0000001417007388 */ /* 0x0001e20000000a00 */
[----:B------:R-:W-:Y:S01]  /*0480*/  BAR.SYNC.DEFER_BLOCKING 0x0 ;  /* 0x0000000000007b1d */ /* 0x000fe20000010000 */
[----:B------:R-:W-:-:S05]  /*0490*/  ISETP.NE.AND P0, PT, R3, UR4, PT ;  /* 0x0000000403007c0c */ /* 0x000fca000bf05270 */
[----:B------:R-:W-:Y:S08]  /*04a0*/  @P1 BRA `(.L_x_36) ;  /* 0x0000003c00bc1947 */ /* 0x000ff00003800000 */
[----:B0-----:R-:W-:-:S07]  /*04b0*/  HFMA2 R8, -RZ, RZ, 0, 3.814697265625e-06 ;  /* 0x00000040ff087431 */ /* 0x001fce00000001ff */
.L_x_101:
[----:B------:R-:W0:Y:S01]  /*04c0*/  S2UR UR6, SR_CgaCtaId ;  /* 0x00000000000679c3 */ /* 0x000e220000008800 */
[----:B------:R-:W-:Y:S01]  /*04d0*/  UMOV UR5, 0x400 ;  /* 0x0000040000057882 */ /* 0x000fe20000000000 */
[----:B------:R-:W-:Y:S01]  /*04e0*/  UMOV UR12, 0xd2f1a9fc ;  /* 0xd2f1a9fc000c7882 */ /* 0x000fe20000000000 */
[----:B------:R-:W-:Y:S01]  /*04f0*/  UIADD3 UR7, UPT, UPT, UR5, 0x800, URZ ;  /* 0x0000080005077890 */ /* 0x000fe2000fffe0ff */
[----:B------:R-:W-:Y:S01]  /*0500*/  IMAD.MOV.U32 R32, RZ, RZ, 0x0 ;  /* 0x00000000ff207424 */ /* 0x000fe200078e00ff */
[----:B------:R-:W-:Y:S01]  /*0510*/  UIADD3 UR8, UPT, UPT, UR5, 0x1000, URZ ;  /* 0x0000100005087890 */ /* 0x000fe2000fffe0ff */
[----:B------:R-:W-:Y:S01]  /*0520*/  MOV R33, 0x3fd80000 ;  /* 0x3fd8000000217802 */ /* 0x000fe20000000f00 */
[----:B------:R-:W-:Y:S01]  /*0530*/  UMOV UR13, 0x3f50624d ;  /* 0x3f50624d000d7882 */ /* 0x000fe20000000000 */
[----:B------:R-:W-:Y:S01]  /*0540*/  BSSY.RECONVERGENT B2, `(.L_x_37) ;  /* 0x0000029000027945 */ /* 0x000fe20003800200 */
[----:B0-----:R-:W-:Y:S02]  /*0550*/  ULEA UR7, UR6, UR7, 0x18 ;  /* 0x0000000706077291 */ /* 0x001fe4000f8ec0ff */
[----:B------:R-:W-:-:S02]  /*0560*/  ULEA UR14, UR6, UR5, 0x18 ;  /* 0x00000005060e7291 */ /* 0x000fc4000f8ec0ff */
[----:B------:R-:W-:Y:S02]  /*0570*/  ULEA UR8, UR6, UR8, 0x18 ;  /* 0x0000000806087291 */ /* 0x000fe4000f8ec0ff */
[----:B------:R-:W-:Y:S02]  /*0580*/  UIADD3 UR5, UPT, UPT, UR5, 0x1800, URZ ;  /* 0x0000180005057890 */ /* 0x000fe4000fffe0ff */
[----:B------:R-:W-:Y:S01]  /*0590*/  IADD3 R9, PT, PT, R8, UR14, RZ ;  /* 0x0000000e08097c10 */ /* 0x000fe2000fffe0ff */
[----:B------:R-:W0:Y:S01]  /*05a0*/  LDS.64 R22, [R8+UR7+-0x40] ;  /* 0xffffc00708167984 */ /* 0x000e220008000a00 */
[----:B------:R-:W-:-:S03]  /*05b0*/  ULEA UR5, UR6, UR5, 0x18 ;  /* 0x0000000506057291 */ /* 0x000fc6000f8ec0ff */
[----:B------:R-:W1:Y:S03]  /*05c0*/  LDS.64 R30, [R8+UR14+-0x40] ;  /* 0xffffc00e081e7984 */ /* 0x000e660008000a00 */
[----:B------:R-:W-:Y:S01]  /*05d0*/  IADD3 R36, PT, PT, R8, UR5, RZ ;  /* 0x0000000508247c10 */ /* 0x000fe2000fffe0ff */
[----:B------:R-:W2:Y:S04]  /*05e0*/  LDS.64 R20, [R8+UR8+-0x40] ;  /* 0xffffc00808147984 */ /* 0x000ea80008000a00 */
[----:B------:R3:W4:Y:S01]  /*05f0*/  LDS.64 R28, [R8+UR5+-0x40] ;  /* 0xffffc005081c7984 */ /* 0x0007220008000a00 */
        /* <DEDUP_REMOVED lines=15> */
[C---:B------:R-:W-:Y:S02]  /*06f0*/  VIADD R10, R8.reuse, UR7 ;  /* 0x00000007080a7c36 */ /* 0x040fe40008000000 */
[----:B------:R-:W-:-:S05]  /*0700*/  VIADD R11, R8, UR8 ;  /* 0x00000008080b7c36 */ /* 0x000fca0008000000 */
[----:B------:R-:W-:Y:S02]  /*0710*/  DMUL R44, R40, R32 ;  /* 0x00000020282c7228 */ /* 0x000fe40000000000 */
[----:B------:R-:W-:Y:S02]  /*0720*/  VIADD R39, R33, 0xfff00000 ;  /* 0xfff0000021277836 */ /* 0x000fe40000000000 */
[----:B------:R-:W-:-:S04]  /*0730*/  IMAD.MOV.U32 R38, RZ, RZ, R32 ;  /* 0x000000ffff267224 */ /* 0x000fc800078e0020 */
[----:B------:R-:W-:-:S08]  /*0740*/  DFMA R42, R44, -R44, R40 ;  /* 0x8000002c2c2a722b */ /* 0x000fd00000000028 */
[----:B------:R-:W-:Y:S01]  /*0750*/  DFMA R18, R42, R38, R44 ;  /* 0x000000262a12722b */ /* 0x000fe2000000002c */
[----:B---34-:R-:W-:Y:S10]  /*0760*/  @!P1 BRA `(.L_x_38) ;  /* 0x0000000000189947 */ /* 0x018ff40003800000 */
[----:B------:R-:W-:Y:S01]  /*0770*/  IMAD.MOV.U32 R38, RZ, RZ, R32 ;  /* 0x000000ffff267224 */ /* 0x000fe200078e0020 */
[----:B------:R-:W-:Y:S01]  /*0780*/  MOV R4, 0x7b0 ;  /* 0x000007b000047802 */ /* 0x000fe20000000f00 */
[----:B------:R-:W-:-:S07]  /*0790*/  IMAD.MOV.U32 R37, RZ, RZ, R16 ;  /* 0x000000ffff257224 */ /* 0x000fce00078e0010 */
[----:B------:R-:W-:Y:S05]  /*07a0*/  CALL.REL.NOINC `($__internal_3_$__cuda_sm20_dsqrt_rn_f64_mediumpath_v1) ;  /* 0x0000004000347944 */ /* 0x000fea0003c00000 */
[----:B------:R-:W-:Y:S01]  /*07b0*/  MOV R18, R38 ;  /* 0x0000002600127202 */ /* 0x000fe20000000f00 */
[----:B------:R-:W-:-:S07]  /*07c0*/  IMAD.MOV.U32 R19, RZ, RZ, R37 ;  /* 0x000000ffff137224 */ /* 0x000fce00078e0025 */
.L_x_38:
[----:B------:R-:W-:Y:S05]  /*07d0*/  BSYNC.RECONVERGENT B2 ;  /* 0x0000000000027941 */ /* 0x000fea0003800200 */
.L_x_37:
        /* <DEDUP_REMOVED lines=15> */
[----:B------:R-:W-:Y:S05]  /*08d0*/  CALL.REL.NOINC `($__internal_2_$__cuda_sm20_dblrcp_rn_slowpath_v3) ;  /* 0x0000003c003c7944 */ /* 0x000fea0003c00000 */
[----:B------:R-:W-:Y:S01]  /*08e0*/  MOV R38, R4 ;  /* 0x0000000400267202 */ /* 0x000fe20000000f00 */
[----:B------:R-:W-:-:S07]  /*08f0*/  IMAD.MOV.U32 R39, RZ, RZ, R37 ;  /* 0x000000ffff277224 */ /* 0x000fce00078e0025 */
.L_x_40:
[----:B------:R-:W-:Y:S05]  /*0900*/  BSYNC.RECONVERGENT B2 ;  /* 0x0000000000027941 */ /* 0x000fea0003800200 */
.L_x_39:
        /* <DEDUP_REMOVED lines=9> */
[-C--:B------:R-:W-:Y:S01]  /*09a0*/  DFMA R22, R22, R38.reuse, R26 ;  /* 0x000000261616722b */ /* 0x080fe2000000001a */
[----:B------:R-:W-:Y:S01]  /*09b0*/  MOV R26, 0x0 ;  /* 0x00000000001a7802 */ /* 0x000fe20000000f00 */
[----:B------:R-:W-:Y:S01]  /*09c0*/  IMAD.MOV.U32 R27, RZ, RZ, 0x3fd80000 ;  /* 0x3fd80000ff1b7424 */ /* 0x000fe200078e00ff */
[-C--:B------:R-:W-:Y:S02]  /*09d0*/  DFMA R30, R30, R38.reuse, R34 ;  /* 0x000000261e1e722b */ /* 0x080fe40000000022 */
[----:B------:R-:W-:Y:S02]  /*09e0*/  DFMA R20, R20, R38, R24 ;  /* 0x000000261414722b */ /* 0x000fe40000000018 */
        /* <DEDUP_REMOVED lines=14> */
[----:B------:R-:W-:Y:S02]  /*0ad0*/  DFMA R26, R26, R28, R48 ;  /* 0x0000001c1a1a722b */ /* 0x000fe40000000030 */
[----:B------:R0:W1:Y:S06]  /*0ae0*/  LDS.64 R28, [R36+-0x38] ;  /* 0xffffc800241c7984 */ /* 0x00006c0000000a00 */
        /* <DEDUP_REMOVED lines=9> */
[----:B-1----:R-:W-:Y:S05]  /*0b80*/  CALL.REL.NOINC `($__internal_3_$__cuda_sm20_dsqrt_rn_f64_mediumpath_v1) ;  /* 0x0000003c003c7944 */ /* 0x002fea0003c00000 */
[----:B------:R-:W-:Y:S01]  /*0b90*/  MOV R24, R38 ;  /* 0x0000002600187202 */ /* 0x000fe20000000f00 */
[----:B------:R-:W-:-:S07]  /*0ba0*/  IMAD.MOV.U32 R25, RZ, RZ, R37 ;  /* 0x000000ffff197224 */ /* 0x000fce00078e0025 */
.L_x_42:
[----:B------:R-:W-:Y:S05]  /*0bb0*/  BSYNC.RECONVERGENT B2 ;  /* 0x0000000000027941 */ /* 0x000fea0003800200 */
.L_x_41:
        /* <DEDUP_REMOVED lines=15> */
[----:B-1----:R-:W-:Y:S05]  /*0cb0*/  CALL.REL.NOINC `($__internal_2_$__cuda_sm20_dblrcp_rn_slowpath_v3) ;  /* 0x0000003800447944 */ /* 0x002fea0003c00000 */
[----:B------:R-:W-:Y:S01]  /*0cc0*/  MOV R38, R4 ;  /* 0x0000000400267202 */ /* 0x000fe20000000f00 */
[----:B------:R-:W-:-:S07]  /*0cd0*/  IMAD.MOV.U32 R39, RZ, RZ, R37 ;  /* 0x000000ffff277224 */ /* 0x000fce00078e0025 */
.L_x_44:
[----:B------:R-:W-:Y:S05]  /*0ce0*/  BSYNC.RECONVERGENT B2 ;  /* 0x0000000000027941 */ /* 0x000fea0003800200 */
.L_x_43:
[----:B------:R-:W0:Y:S01]  /*0cf0*/  LDS.64 R26, [R10+-0x30] ;  /* 0xffffd0000a1a7984 */ /* 0x000e220000000a00 */
[-C--:B------:R-:W-:Y:S01]  /*0d00*/  DMUL R40, R38, R38.reuse ;  /* 0x0000002626287228 */ /* 0x080fe20000000000 */
[----:B------:R-:W-:Y:S01]  /*0d10*/  UMOV UR6, 0xd2f1a9fc ;  /* 0xd2f1a9fc00067882 */ /* 0x000fe20000000000 */
[----:B------:R-:W-:Y:S01]  /*0d20*/  UMOV UR7, 0x3f50624d ;  /* 0x3f50624d00077882 */ /* 0x000fe20000000000 */
[----:B------:R-:W2:Y:S01]  /*0d30*/  LDS.64 R34, [R9+-0x30] ;  /* 0xffffd00009227984 */ /* 0x000ea20000000a00 */
[----:B------:R-:W-:Y:S03]  /*0d40*/  BSSY.RECONVERGENT B2, `(.L_x_45) ;  /* 0x0000025000027945 */ /* 0x000fe60003800200 */
[----:B------:R-:W3:Y:S01]  /*0d50*/  LDS.64 R24, [R11+-0x30] ;  /* 0xffffd0000b187984 */ /* 0x000ee20000000a00 */
[----:B------:R-:W-:-:S08]  /*0d60*/  DMUL R38, R40, R38 ;  /* 0x0000002628267228 */ /* 0x000fd00000000000 */
[----:B-1----:R-:W-:-:S08]  /*0d70*/  DMUL R38, R28, R38 ;  /* 0x000000261c267228 */ /* 0x002fd00000000000 */
[-C--:B------:R-:W-:Y:S01]  /*0d80*/  DFMA R18, R18, R38.reuse, R22 ;  /* 0x000000261212722b */ /* 0x080fe20000000016 */
[----:B------:R-:W-:Y:S01]  /*0d90*/  MOV R22, 0x0 ;  /* 0x0000000000167802 */ /* 0x000fe20000000f00 */
[----:B------:R-:W-:Y:S01]  /*0da0*/  IMAD.MOV.U32 R23, RZ, RZ, 0x3fd80000 ;  /* 0x3fd80000ff177424 */ /* 0x000fe200078e00ff */
[-C--:B------:R-:W-:Y:S02]  /*0db0*/  DFMA R32, R32, R38.reuse, R30 ;  /* 0x000000262020722b */ /* 0x080fe4000000001e */
        /* <DEDUP_REMOVED lines=29> */
.L_x_46:
[----:B------:R-:W-:Y:S05]  /*0f90*/  BSYNC.RECONVERGENT B2 ;  /* 0x0000000000027941 */ /* 0x000fea0003800200 */
.L_x_45:
        /* <DEDUP_REMOVED lines=18> */
.L_x_48:
[----:B------:R-:W-:Y:S05]  /*10c0*/  BSYNC.RECONVERGENT B2 ;  /* 0x0000000000027941 */ /* 0x000fea0003800200 */
.L_x_47:
        /* <DEDUP_REMOVED lines=42> */
.L_x_50:
[----:B------:R-:W-:Y:S05]  /*1370*/  BSYNC.RECONVERGENT B2 ;  /* 0x0000000000027941 */ /* 0x000fea0003800200 */
.L_x_49:
        /* <DEDUP_REMOVED lines=18> */
.L_x_52:
[----:B------:R-:W-:Y:S05]  /*14a0*/  BSYNC.RECONVERGENT B2 ;  /* 0x0000000000027941 */ /* 0x000fea0003800200 */
.L_x_51:
        /* <DEDUP_REMOVED lines=42> */
.L_x_54:
[----:B------:R-:W-:Y:S05]  /*1750*/  BSYNC.RECONVERGENT B2 ;  /* 0x0000000000027941 */ /* 0x000fea0003800200 */
.L_x_53:
        /* <DEDUP_REMOVED lines=18> */
.L_x_56:
[----:B------:R-:W-:Y:S05]  /*1880*/  BSYNC.RECONVERGENT B2 ;  /* 0x0000000000027941 */ /* 0x000fea0003800200 */
.L_x_55:
        /* <DEDUP_REMOVED lines=42> */
.L_x_58:
[----:B------:R-:W-:Y:S05]  /*1b30*/  BSYNC.RECONVERGENT B2 ;  /* 0x0000000000027941 */ /* 0x000fea0003800200 */
.L_x_57:
        /* <DEDUP_REMOVED lines=18> */
.L_x_60:
[----:B------:R-:W-:Y:S05]  /*1c60*/  BSYNC.RECONVERGENT B2 ;  /* 0x0000000000027941 */ /* 0x000fea0003800200 */
.L_x_59:
        /* <DEDUP_REMOVED lines=42> */
.L_x_62:
[----:B------:R-:W-:Y:S05]  /*1f10*/  BSYNC.RECONVERGENT B2 ;  /* 0x0000000000027941 */ /* 0x000fea0003800200 */
.L_x_61:
        /* <DEDUP_REMOVED lines=18> */
.L_x_64:
[----:B------:R-:W-:Y:S05]  /*2040*/  BSYNC.RECONVERGENT B2 ;  /* 0x0000000000027941 */ /* 0x000fea0003800200 */
.L_x_63:
        /* <DEDUP_REMOVED lines=42> */
.L_x_66:
[----:B------:R-:W-:Y:S05]  /*22f0*/  BSYNC.RECONVERGENT B2 ;  /* 0x0000000000027941 */ /* 0x000fea0003800200 */
.L_x_65:
        /* <DEDUP_REMOVED lines=18> */
.L_x_68:
[----:B------:R-:W-:Y:S05]  /*2420*/  BSYNC.RECONVERGENT B2 ;  /* 0x0000000000027941 */ /* 0x000fea0003800200 */
.L_x_67:
        /* <DEDUP_REMOVED lines=29> */
[----:B------:R0:W1:Y:S06]  /*2600*/  LDS.64 R30, [R36] ;  /* 0x00000000241e7984 */ /* 0x00006c0000000a00 */
        /* <DEDUP_REMOVED lines=12> */
.L_x_70:
[----:B------:R-:W-:Y:S05]  /*26d0*/  BSYNC.RECONVERGENT B2 ;  /* 0x0000000000027941 */ /* 0x000fea0003800200 */
.L_x_69:
        /* <DEDUP_REMOVED lines=18> */
.L_x_72:
[----:B------:R-:W-:Y:S05]  /*2800*/  BSYNC.RECONVERGENT B2 ;  /* 0x0000000000027941 */ /* 0x000fea0003800200 */
.L_x_71:
[----:B------:R-:W0:Y:S01]  /*2810*/  LDS.64 R20, [R10+0x8] ;  /* 0x000008000a147984 */ /* 0x000e220000000a00 */
[-C--:B------:R-:W-:Y:S01]  /*2820*/  DMUL R40, R38, R38.reuse ;  /* 0x0000002626287228 */ /* 0x080fe20000000000 */
[----:B------:R-:W-:Y:S01]  /*2830*/  UMOV UR6, 0xd2f1a9fc ;  /* 0xd2f1a9fc00067882 */ /* 0x000fe20000000000 */
[----:B------:R-:W-:Y:S01]  /*2840*/  UMOV UR7, 0x3f50624d ;  /* 0x3f50624d00077882 */ /* 0x000fe20000000000 */
[----:B------:R-:W2:Y:S01]  /*2850*/  LDS.64 R28, [R9+0x8] ;  /* 0x00000800091c7984 */ /* 0x000ea20000000a00 */
[----:B------:R-:W-:Y:S03]  /*2860*/  BSSY.RECONVERGENT B2, `(.L_x_73) ;  /* 0x0000025000027945 */ /* 0x000fe60003800200 */
[----:B------:R-:W3:Y:S01]  /*2870*/  LDS.64 R22, [R11+0x8] ;  /* 0x000008000b167984 */ /* 0x000ee20000000a00 */
        /* <DEDUP_REMOVED lines=22> */
[----:B------:R0:W1:Y:S06]  /*29e0*/  LDS.64 R30, [R36+0x8] ;  /* 0x00000800241e7984 */ /* 0x00006c0000000a00 */
        /* <DEDUP_REMOVED lines=12> */
.L_x_74:
[----:B------:R-:W-:Y:S05]  /*2ab0*/  BSYNC.RECONVERGENT B2 ;  /* 0x0000000000027941 */ /* 0x000fea0003800200 */
.L_x_73:
        /* <DEDUP_REMOVED lines=18> */
.L_x_76:
[----:B------:R-:W-:Y:S05]  /*2be0*/  BSYNC.RECONVERGENT B2 ;  /* 0x0000000000027941 */ /* 0x000fea0003800200 */
.L_x_75:
        /* <DEDUP_REMOVED lines=42> */
.L_x_78:
[----:B------:R-:W-:Y:S05]  /*2e90*/  BSYNC.RECONVERGENT B2 ;  /* 0x0000000000027941 */ /* 0x000fea0003800200 */
.L_x_77:
        /* <DEDUP_REMOVED lines=18> */
.L_x_80:
[----:B------:R-:W-:Y:S05]  /*2fc0*/  BSYNC.RECONVERGENT B2 ;  /* 0x0000000000027941 */ /* 0x000fea0003800200 */
.L_x_79:
        /* <DEDUP_REMOVED lines=42> */
.L_x_82:
[----:B------:R-:W-:Y:S05]  /*3270*/  BSYNC.RECONVERGENT B2 ;  /* 0x0000000000027941 */ /* 0x000fea0003800200 */
.L_x_81:
        /* <DEDUP_REMOVED lines=18> */
.L_x_84:
[----:B------:R-:W-:Y:S05]  /*33a0*/  BSYNC.RECONVERGENT B2 ;  /* 0x0000000000027941 */ /* 0x000fea0003800200 */
.L_x_83:
        /* <DEDUP_REMOVED lines=42> */
.L_x_86:
[----:B------:R-:W-:Y:S05]  /*3650*/  BSYNC.RECONVERGENT B2 ;  /* 0x0000000000027941 */ /* 0x000fea0003800200 */
.L_x_85:
        /* <DEDUP_REMOVED lines=18> */
.L_x_88:
[----:B------:R-:W-:Y:S05]  /*3780*/  BSYNC.RECONVERGENT B2 ;  /* 0x0000000000027941 */ /* 0x000fea0003800200 */
.L_x_87:
        /* <DEDUP_REMOVED lines=42> */
.L_x_90:
[----:B------:R-:W-:Y:S05]  /*3a30*/  BSYNC.RECONVERGENT B2 ;  /* 0x0000000000027941 */ /* 0x000fea0003800200 */
.L_x_89:
        /* <DEDUP_REMOVED lines=18> */
.L_x_92:
[----:B------:R-:W-:Y:S05]  /*3b60*/  BSYNC.RECONVERGENT B2 ;  /* 0x0000000000027941 */ /* 0x000fea0003800200 */
.L_x_91:
        /* <DEDUP_REMOVED lines=42> */
.L_x_94:
[----:B------:R-:W-:Y:S05]  /*3e10*/  BSYNC.RECONVERGENT B2 ;  /* 0x0000000000027941 */ /* 0x000fea0003800200 */
.L_x_93:
        /* <DEDUP_REMOVED lines=18> */
.L_x_96:
[----:B------:R-:W-:Y:S05]  /*3f40*/  BSYNC.RECONVERGENT B2 ;  /* 0x0000000000027941 */ /* 0x000fea0003800200 */
.L_x_95:
[----:B------:R-:W0:Y:S01]  /*3f50*/  LDS.64 R26, [R10+0x38] ;  /* 0x000038000a1a7984 */ /* 0x000e220000000a00 */
[----:B------:R-:W-:Y:S01]  /*3f60*/  UMOV UR6, 0xd2f1a9fc ;  /* 0xd2f1a9fc00067882 */ /* 0x000fe20000000000 */
[----:B------:R-:W-:Y:S01]  /*3f70*/  UMOV UR7, 0x3f50624d ;  /* 0x3f50624d00077882 */ /* 0x000fe20000000000 */
[-C--:B------:R-:W-:Y:S01]  /*3f80*/  DMUL R42, R38, R38.reuse ;  /* 0x00000026262a7228 */ /* 0x080fe20000000000 */
[----:B------:R-:W2:Y:S01]  /*3f90*/  LDS.64 R20, [R9+0x38] ;  /* 0x0000380009147984 */ /* 0x000ea20000000a00 */
[----:B------:R-:W-:Y:S03]  /*3fa0*/  BSSY.RECONVERGENT B2, `(.L_x_97) ;  /* 0x0000024000027945 */ /* 0x000fe60003800200 */
[----:B------:R-:W3:Y:S03]  /*3fb0*/  LDS.64 R18, [R11+0x38] ;  /* 0x000038000b127984 */ /* 0x000ee60000000a00 */
[----:B------:R-:W-:-:S08]  /*3fc0*/  DMUL R38, R42, R38 ;  /* 0x000000262a267228 */ /* 0x000fd00000000000 */
[----:B-1----:R-:W-:-:S08]  /*3fd0*/  DMUL R38, R16, R38 ;  /* 0x0000002610267228 */ /* 0x002fd00000000000 */
[-C--:B------:R-:W-:Y:S02]  /*3fe0*/  DFMA R22, R32, R38.reuse, R22 ;  /* 0x000000262016722b */ /* 0x080fe40000000016 */
        /* <DEDUP_REMOVED lines=24> */
[----:B0-----:R-:W-:Y:S01]  /*4170*/  DFMA R36, R42, R38, R44 ;  /* 0x000000262a24722b */ /* 0x001fe2000000002c */
[----:B------:R-:W-:Y:S10]  /*4180*/  @!P1 BRA `(.L_x_98) ;  /* 0x0000000000149947 */ /* 0x000ff40003800000 */
[----:B------:R-:W-:Y:S01]  /*4190*/  IMAD.MOV.U32 R38, RZ, RZ, R16 ;  /* 0x000000ffff267224 */ /* 0x000fe200078e0010 */
[----:B------:R-:W-:Y:S01]  /*41a0*/  MOV R4, 0x41d0 ;  /* 0x000041d000047802 */ /* 0x000fe20000000f00 */
[----:B------:R-:W-:-:S07]  /*41b0*/  IMAD.MOV.U32 R37, RZ, RZ, R48 ;  /* 0x000000ffff257224 */ /* 0x000fce00078e0030 */
[----:B-1----:R-:W-:Y:S05]  /*41c0*/  CALL.REL.NOINC `($__internal_3_$__cuda_sm20_dsqrt_rn_f64_mediumpath_v1) ;  /* 0x0000000400ac7944 */ /* 0x002fea0003c00000 */
[----:B------:R-:W-:-:S07]  /*41d0*/  MOV R36, R38 ;  /* 0x0000002600247202 */ /* 0x000fce0000000f00 */
.L_x_98:
[----:B------:R-:W-:Y:S05]  /*41e0*/  BSYNC.RECONVERGENT B2 ;  /* 0x0000000000027941 */ /* 0x000fea0003800200 */
.L_x_97:
        /* <DEDUP_REMOVED lines=12> */
[----:B------:R-:W-:Y:S02]  /*42b0*/  MOV R38, 0x42e0 ;  /* 0x000042e000267802 */ /* 0x000fe40000000f00 */
[----:B------:R-:W-:-:S07]  /*42c0*/  IADD3 R4, PT, PT, R4, -0x100000, RZ ;  /* 0xfff0000004047810 */ /* 0x000fce0007ffe0ff */
[----:B-1----:R-:W-:Y:S05]  /*42d0*/  CALL.REL.NOINC `($__internal_2_$__cuda_sm20_dblrcp_rn_slowpath_v3) ;  /* 0x0000000000bc7944 */ /* 0x002fea0003c00000 */
[----:B------:R-:W-:Y:S02]  /*42e0*/  IMAD.MOV.U32 R30, RZ, RZ, R4 ;  /* 0x000000ffff1e7224 */ /* 0x000fe400078e0004 */
[----:B------:R-:W-:-:S07]  /*42f0*/  IMAD.MOV.U32 R31, RZ, RZ, R37 ;  /* 0x000000ffff1f7224 */ /* 0x000fce00078e0025 */
.L_x_100:
[----:B------:R-:W-:Y:S05]  /*4300*/  BSYNC.RECONVERGENT B2 ;  /* 0x0000000000027941 */ /* 0x000fea0003800200 */
.L_x_99:
[----:B------:R-:W-:Y:S01]  /*4310*/  DMUL R16, R30, R30 ;  /* 0x0000001e1e107228 */ /* 0x000fe20000000000 */
[----:B------:R-:W-:-:S04]  /*4320*/  IADD3 R8, PT, PT, R8, 0x80, RZ ;  /* 0x0000008008087810 */ /* 0x000fc80007ffe0ff */
[----:B------:R-:W-:-:S03]  /*4330*/  ISETP.NE.AND P1, PT, R8, 0x840, PT ;  /* 0x000008400800780c */ /* 0x000fc60003f25270 */
[----:B------:R-:W-:-:S08]  /*4340*/  DMUL R16, R16, R30 ;  /* 0x0000001e10107228 */ /* 0x000fd00000000000 */
[----:B-1----:R-:W-:-:S08]  /*4350*/  DMUL R10, R10, R16 ;  /* 0x000000100a0a7228 */ /* 0x002fd00000000000 */
[-C--:B------:R-:W-:Y:S02]  /*4360*/  DFMA R26, R26, R10.reuse, R24 ;  /* 0x0000000a1a1a722b */ /* 0x080fe40000000018 */
[-C--:B------:R-:W-:Y:S02]  /*4370*/  DFMA R34, R20, R10.reuse, R22 ;  /* 0x0000000a1422722b */ /* 0x080fe40000000016 */
[----:B------:R-:W-:Y:S01]  /*4380*/  DFMA R24, R18, R10, R28 ;  /* 0x0000000a1218722b */ /* 0x000fe2000000001c */
[----:B------:R-:W-:Y:S10]  /*4390*/  @P1 BRA `(.L_x_101) ;  /* 0xffffffc000481947 */ /* 0x000ff4000383ffff */
.L_x_36:
[----:B------:R-:W-:Y:S05]  /*43a0*/  BSYNC.RECONVERGENT B0 ;  /* 0x0000000000007941 */ /* 0x000fea0003800200 */
.L_x_35:
[----:B------:R-:W-:Y:S06]  /*43b0*/  BAR.SYNC.DEFER_BLOCKING 0x0 ;  /* 0x0000000000007b1d */ /* 0x000fec0000010000 */
[----:B------:R-:W-:Y:S05]  /*43c0*/  @P0 BRA `(.L_x_102) ;  /* 0xffffffbc00b00947 */ /* 0x000fea000383ffff */
.L_x_34:
[----:B------:R-:W1:Y:S02]  /*43d0*/  LDCU UR5, c[0x0][0x380] ;  /* 0x00007000ff0577ac */ /* 0x000e640008000800 */
[----:B-1----:R-:W-:-:S13]  /*43e0*/  ISETP.GE.AND P0, PT, R0, UR5, PT ;  /* 0x0000000500007c0c */ /* 0x002fda000bf06270 */
[----:B------:R-:W-:Y:S05]  /*43f0*/  @P0 EXIT ;  /* 0x000000000000094d */ /* 0x000fea0003800000 */
[----:B------:R-:W1:Y:S01]  /*4400*/  LDC.64 R2, c[0x0][0x3c8] ;  /* 0x0000f200ff027b82 */ /* 0x000e620000000a00 */
[----:B------:R-:W2:Y:S07]  /*4410*/  LDCU.64 UR4, c[0x0][0x388] ;  /* 0x00007100ff0477ac */ /* 0x000eae0008000a00 */
[----:B0-----:R-:W0:Y:S08]  /*4420*/  LDC.64 R4, c[0x0][0x3d0] ;  /* 0x0000f400ff047b82 */ /* 0x001e300000000a00 */
[----:B------:R-:W3:Y:S08]  /*4430*/  LDC.64 R6, c[0x0][0x3d8] ;  /* 0x0000f600ff067b82 */ /* 0x000ef00000000a00 */
[----:B------:R-:W4:Y:S01]  /*4440*/  LDC.64 R10, c[0x0][0x3b0] ;  /* 0x0000ec00ff0a7b82 */ /* 0x000f220000000a00 */
[----:B-1----:R-:W-:-:S05]  /*4450*/  IMAD.WIDE R2, R0, 0x8, R2 ;  /* 0x0000000800027825 */ /* 0x002fca00078e0202 */
[----:B------:R1:W-:Y:S01]  /*4460*/  STG.E.64 desc[UR10][R2.64], R34 ;  /* 0x0000002202007986 */ /* 0x0003e2000c101b0a */
[C---:B0-----:R-:W-:Y:S01]  /*4470*/  IMAD.WIDE R4, R0.reuse, 0x8, R4 ;  /* 0x0000000800047825 */ /* 0x041fe200078e0204 */
[----:B-----5:R-:W0:Y:S04]  /*4480*/  LDC.64 R14, c[0x0][0x3b8] ;  /* 0x0000ee00ff0e7b82 */ /* 0x020e280000000a00 */
[----:B------:R0:W-:Y:S01]  /*4490*/  STG.E.64 desc[UR10][R4.64], R26 ;  /* 0x0000001a04007986 */ /* 0x0001e2000c101b0a */
[C---:B---3--:R-:W-:Y:S01]  /*44a0*/  IMAD.WIDE R6, R0.reuse, 0x8, R6 ;  /* 0x0000000800067825 */ /* 0x048fe200078e0206 */
[----:B------:R-:W-:Y:S02]  /*44b0*/  DMUL R8, R34, 0.5 ;  /* 0x3fe0000022087828 */ /* 0x000fe40000000000 */
[----:B-1----:R-:W1:Y:S02]  /*44c0*/  LDC.64 R2, c[0x0][0x3c0] ;  /* 0x0000f000ff027b82 */ /* 0x002e640000000a00 */
[----:B------:R3:W-:Y:S01]  /*44d0*/  STG.E.64 desc[UR10][R6.64], R24 ;  /* 0x0000001806007986 */ /* 0x0007e2000c101b0a */
[----:B----4-:R-:W-:-:S05]  /*44e0*/  IMAD.WIDE R10, R0, 0x8, R10 ;  /* 0x00000008000a7825 */ /* 0x010fca00078e020a */
[----:B------:R-:W2:Y:S02]  /*44f0*/  LDG.E.64 R12, desc[UR10][R10.64] ;  /* 0x0000000a0a0c7981 */ /* 0x000ea4000c1e1b00 */
[----:B--2---:R-:W-:Y:S01]  /*4500*/  DFMA R8, R8, UR4, R12 ;  /* 0x0000000408087c2b */ /* 0x004fe2000800000c */
[----:B0-----:R-:W-:-:S06]  /*4510*/  IMAD.WIDE R12, R0, 0x8, R14 ;  /* 0x00000008000c7825 */ /* 0x001fcc00078e020e */
[----:B------:R-:W-:Y:S04]  /*4520*/  STG.E.64 desc[UR10][R10.64], R8 ;  /* 0x000000080a007986 */ /* 0x000fe8000c101b0a */
[----:B------:R-:W2:Y:S01]  /*4530*/  LDG.E.64 R14, desc[UR10][R12.64] ;  /* 0x0000000a0c0e7981 */ /* 0x000ea2000c1e1b00 */
[----:B------:R-:W-:Y:S01]  /*4540*/  DMUL R26, R26, 0.5 ;  /* 0x3fe000001a1a7828 */ /* 0x000fe20000000000 */
[----:B-1----:R-:W-:-:S07]  /*4550*/  IMAD.WIDE R2, R0, 0x8, R2 ;  /* 0x0000000800027825 */ /* 0x002fce00078e0202 */
[----:B--2---:R-:W-:-:S07]  /*4560*/  DFMA R14, R26, UR4, R14 ;  /* 0x000000041a0e7c2b */ /* 0x004fce000800000e */
[----:B------:R-:W-:Y:S04]  /*4570*/  STG.E.64 desc[UR10][R12.64], R14 ;  /* 0x0000000e0c007986 */ /* 0x000fe8000c101b0a */
[----:B------:R-:W2:Y:S01]  /*4580*/  LDG.E.64 R4, desc[UR10][R2.64] ;  /* 0x0000000a02047981 */ /* 0x000ea2000c1e1b00 */
[----:B---3--:R-:W-:-:S08]  /*4590*/  DMUL R24, R24, 0.5 ;  /* 0x3fe0000018187828 */ /* 0x008fd00000000000 */
[----:B--2---:R-:W-:-:S07]  /*45a0*/  DFMA R4, R24, UR4, R4 ;  /* 0x0000000418047c2b */ /* 0x004fce0008000004 */
[----:B------:R-:W-:Y:S01]  /*45b0*/  STG.E.64 desc[UR10][R2.64], R4 ;  /* 0x0000000402007986 */ /* 0x000fe2000c101b0a */
[----:B------:R-:W-:Y:S05]  /*45c0*/  EXIT ;  /* 0x000000000000794d */ /* 0x000fea0003800000 */
        .weak           $__internal_2_$__cuda_sm20_dblrcp_rn_slowpath_v3
        .type           $__internal_2_$__cuda_sm20_dblrcp_rn_slowpath_v3,@function
        .size           $__internal_2_$__cuda_sm20_dblrcp_rn_slowpath_v3,($__internal_3_$__cuda_sm20_dsqrt_rn_f64_mediumpath_v1 - $__internal_2_$__cuda_sm20_dblrcp_rn_slowpath_v3)
$__internal_2_$__cuda_sm20_dblrcp_rn_slowpath_v3:
[----:B------:R-:W-:Y:S01]  /*45d0*/  IMAD.MOV.U32 R41, RZ, RZ, R37 ;  /* 0x000000ffff297224 */ /* 0x000fe200078e0025 */
[----:B------:R-:W-:Y:S05]  /*45e0*/  BSSY.RECONVERGENT B1, `(.L_x_103) ;  /* 0x0000025000017945 */ /* 0x000fea0003800200 */
[----:B------:R-:W-:-:S14]  /*45f0*/  DSETP.GTU.AND P1, PT, |R40|, +INF , PT ;  /* 0x7ff000002800742a */ /* 0x000fdc0003f2c200 */
[----:B------:R-:W-:Y:S05]  /*4600*/  @P1 BRA `(.L_x_104) ;  /* 0x0000000000801947 */ /* 0x000fea0003800000 */
[----:B------:R-:W-:-:S05]  /*4610*/  LOP3.LUT R37, R37, 0x7fffffff, RZ, 0xc0, !PT ;  /* 0x7fffffff25257812 */ /* 0x000fca00078ec0ff */
[----:B------:R-:W-:-:S05]  /*4620*/  VIADD R39, R37, 0xffffffff ;  /* 0xffffffff25277836 */ /* 0x000fca0000000000 */
[----:B------:R-:W-:-:S13]  /*4630*/  ISETP.GE.U32.AND P1, PT, R39, 0x7fefffff, PT ;  /* 0x7fefffff2700780c */ /* 0x000fda0003f26070 */
[----:B------:R-:W-:Y:S02]  /*4640*/  @P1 LOP3.LUT R43, R41, 0x7ff00000, RZ, 0x3c, !PT ;  /* 0x7ff00000292b1812 */ /* 0x000fe400078e3cff */
[----:B------:R-:W-:Y:S01]  /*4650*/  @P1 MOV R42, RZ ;  /* 0x000000ff002a1202 */ /* 0x000fe20000000f00 */
        /* <DEDUP_REMOVED lines=17> */
.L_x_106:
        /* <DEDUP_REMOVED lines=10> */
.L_x_104:
[----:B------:R-:W-:Y:S01]  /*4810*/  LOP3.LUT R43, R41, 0x80000, RZ, 0xfc, !PT ;  /* 0x00080000292b7812 */ /* 0x000fe200078efcff */
[----:B------:R-:W-:-:S07]  /*4820*/  IMAD.MOV.U32 R42, RZ, RZ, R40 ;  /* 0x000000ffff2a7224 */ /* 0x000fce00078e0028 */
.L_x_105:
[----:B------:R-:W-:Y:S05]  /*4830*/  BSYNC.RECONVERGENT B1 ;  /* 0x0000000000017941 */ /* 0x000fea0003800200 */
.L_x_103:
[----:B------:R-:W-:Y:S01]  /*4840*/  IMAD.MOV.U32 R39, RZ, RZ, 0x0 ;  /* 0x00000000ff277424 */ /* 0x000fe200078e00ff */
[----:B------:R-:W-:Y:S01]  /*4850*/  MOV R4, R42 ;  /* 0x0000002a00047202 */ /* 0x000fe20000000f00 */
[----:B------:R-:W-:Y:S02]  /*4860*/  IMAD.MOV.U32 R37, RZ, RZ, R43 ;  /* 0x000000ffff257224 */ /* 0x000fe400078e002b */
[----:B------:R-:W-:Y:S05]  /*4870*/  RET.REL.NODEC R38 `(_Z18leapfrog_step2_soaidPKdS0_S0_S0_PdS1_S1_S1_S1_S1_) ;  /* 0xffffffb426e07950 */ /* 0x000fea0003c3ffff */
        .weak           $__internal_3_$__cuda_sm20_dsqrt_rn_f64_mediumpath_v1
        .type           $__internal_3_$__cuda_sm20_dsqrt_rn_f64_mediumpath_v1,@function
        .size           $__internal_3_$__cuda_sm20_dsqrt_rn_f64_mediumpath_v1,(.L_x_116 - $__internal_3_$__cuda_sm20_dsqrt_rn_f64_mediumpath_v1)
$__internal_3_$__cuda_sm20_dsqrt_rn_f64_mediumpath_v1:
[----:B------:R-:W-:Y:S01]  /*4880*/  ISETP.GE.U32.AND P1, PT, R37, -0x3400000, PT ;  /* 0xfcc000002500780c */ /* 0x000fe20003f26070 */
[----:B------:R-:W-:-:S12]  /*4890*/  BSSY.RECONVERGENT B1, `(.L_x_107) ;  /* 0x0000023000017945 */ /* 0x000fd80003800200 */
[----:B------:R-:W-:Y:S05]  /*48a0*/  @!P1 BRA `(.L_x_108) ;  /* 0x0000000000209947 */ /* 0x000fea0003800000 */
[----:B------:R-:W-:-:S10]  /*48b0*/  DFMA.RM R42, R42, R38, R44 ;  /* 0x000000262a2a722b */ /* 0x000fd4000000402c */
[----:B------:R-:W-:-:S04]  /*48c0*/  IADD3 R38, P1, PT, R42, 0x1, RZ ;  /* 0x000000012a267810 */ /* 0x000fc80007f3e0ff */
[----:B------:R-:W-:-:S06]  /*48d0*/  IADD3.X R39, PT, PT, RZ, R43, RZ, P1, !PT ;  /* 0x0000002bff277210 */ /* 0x000fcc0000ffe4ff */
[----:B------:R-:W-:-:S08]  /*48e0*/  DFMA.RP R40, -R42, R38, R40 ;  /* 0x000000262a28722b */ /* 0x000fd00000008128 */
[----:B------:R-:W-:-:S06]  /*48f0*/  DSETP.GT.AND P1, PT, R40, RZ, PT ;  /* 0x000000ff2800722a */ /* 0x000fcc0003f24000 */
[----:B------:R-:W-:Y:S02]  /*4900*/  FSEL R38, R38, R42, P1 ;  /* 0x0000002a26267208 */ /* 0x000fe40000800000 */
[----:B------:R-:W-:Y:S01]  /*4910*/  FSEL R39, R39, R43, P1 ;  /* 0x0000002b27277208 */ /* 0x000fe20000800000 */
[----:B------:R-:W-:Y:S06]  /*4920*/  BRA `(.L_x_109) ;  /* 0x0000000000647947 */ /* 0x000fec0003800000 */
.L_x_108:
[----:B------:R-:W-:-:S14]  /*4930*/  DSETP.NE.AND P1, PT, R40, RZ, PT ;  /* 0x000000ff2800722a */ /* 0x000fdc0003f25000 */
[----:B------:R-:W-:Y:S05]  /*4940*/  @!P1 BRA `(.L_x_110) ;  /* 0x0000000000589947 */ /* 0x000fea0003800000 */
[----:B------:R-:W-:-:S13]  /*4950*/  ISETP.GE.AND P1, PT, R41, RZ, PT ;  /* 0x000000ff2900720c */ /* 0x000fda0003f26270 */
[----:B------:R-:W-:Y:S02]  /*4960*/  @!P1 IMAD.MOV.U32 R38, RZ, RZ, 0x0 ;  /* 0x00000000ff269424 */ /* 0x000fe400078e00ff */
[----:B------:R-:W-:Y:S01]  /*4970*/  @!P1 IMAD.MOV.U32 R39, RZ, RZ, -0x80000 ;  /* 0xfff80000ff279424 */ /* 0x000fe200078e00ff */
[----:B------:R-:W-:Y:S06]  /*4980*/  @!P1 BRA `(.L_x_109) ;  /* 0x00000000004c9947 */ /* 0x000fec0003800000 */
[----:B------:R-:W-:-:S13]  /*4990*/  ISETP.GT.AND P1, PT, R41, 0x7fefffff, PT ;  /* 0x7fefffff2900780c */ /* 0x000fda0003f24270 */
[----:B------:R-:W-:Y:S05]  /*49a0*/  @P1 BRA `(.L_x_110) ;  /* 0x0000000000401947 */ /* 0x000fea0003800000 */
[----:B------:R-:W-:Y:S01]  /*49b0*/  DMUL R44, R40, 8.11296384146066816958e+31 ;  /* 0x46900000282c7828 */ /* 0x000fe20000000000 */
[----:B------:R-:W-:Y:S01]  /*49c0*/  MOV R42, RZ ;  /* 0x000000ff002a7202 */ /* 0x000fe20000000f00 */
[----:B------:R-:W-:Y:S02]  /*49d0*/  IMAD.MOV.U32 R38, RZ, RZ, 0x0 ;  /* 0x00000000ff267424 */ /* 0x000fe400078e00ff */
[----:B------:R-:W-:Y:S02]  /*49e0*/  IMAD.MOV.U32 R39, RZ, RZ, 0x3fd80000 ;  /* 0x3fd80000ff277424 */ /* 0x000fe400078e00ff */
[----:B------:R-:W0:Y:S02]  /*49f0*/  MUFU.RSQ64H R43, R45 ;  /* 0x0000002d002b7308 */ /* 0x000e240000001c00 */
[----:B0-----:R-:W-:-:S08]  /*4a00*/  DMUL R40, R42, R42 ;  /* 0x0000002a2a287228 */ /* 0x001fd00000000000 */
[----:B------:R-:W-:-:S08]  /*4a10*/  DFMA R40, R44, -R40, 1 ;  /* 0x3ff000002c28742b */ /* 0x000fd00000000828 */
[----:B------:R-:W-:Y:S02]  /*4a20*/  DFMA R38, R40, R38, 0.5 ;  /* 0x3fe000002826742b */ /* 0x000fe40000000026 */
[----:B------:R-:W-:-:S08]  /*4a30*/  DMUL R40, R42, R40 ;  /* 0x000000282a287228 */ /* 0x000fd00000000000 */
[----:B------:R-:W-:-:S08]  /*4a40*/  DFMA R40, R38, R40, R42 ;  /* 0x000000282628722b */ /* 0x000fd0000000002a */
[----:B------:R-:W-:Y:S02]  /*4a50*/  DMUL R38, R44, R40 ;  /* 0x000000282c267228 */ /* 0x000fe40000000000 */
[----:B------:R-:W-:-:S06]  /*4a60*/  IADD3 R41, PT, PT, R41, -0x100000, RZ ;  /* 0xfff0000029297810 */ /* 0x000fcc0007ffe0ff */
[----:B------:R-:W-:-:S08]  /*4a70*/  DFMA R42, R38, -R38, R44 ;  /* 0x80000026262a722b */ /* 0x000fd0000000002c */
[----:B------:R-:W-:-:S10]  /*4a80*/  DFMA R38, R40, R42, R38 ;  /* 0x0000002a2826722b */ /* 0x000fd40000000026 */
[----:B------:R-:W-:Y:S01]  /*4a90*/  VIADD R39, R39, 0xfcb00000 ;  /* 0xfcb0000027277836 */ /* 0x000fe20000000000 */
[----:B------:R-:W-:Y:S06]  /*4aa0*/  BRA `(.L_x_109) ;  /* 0x0000000000047947 */ /* 0x000fec0003800000 */
.L_x_110:
[----:B------:R-:W-:-:S11]  /*4ab0*/  DADD R38, R40, R40 ;  /* 0x0000000028267229 */ /* 0x000fd60000000028 */
.L_x_109:
[----:B------:R-:W-:Y:S05]  /*4ac0*/  BSYNC.RECONVERGENT B1 ;  /* 0x0000000000017941 */ /* 0x000fea0003800200 */
.L_x_107:
[----:B------:R-:W-:Y:S01]  /*4ad0*/  MOV R40, R4 ;  /* 0x0000000400287202 */ /* 0x000fe20000000f00 */
[----:B------:R-:W-:Y:S02]  /*4ae0*/  IMAD.MOV.U32 R41, RZ, RZ, 0x0 ;  /* 0x00000000ff297424 */ /* 0x000fe400078e00ff */
[----:B------:R-:W-:Y:S02]  /*4af0*/  IMAD.MOV.U32 R37, RZ, RZ, R39 ;  /* 0x000000ffff257224 */ /* 0x000fe400078e0027 */
[----:B------:R-:W-:Y:S05]  /*4b00*/  RET.REL.NODEC R40 `(_Z18leapfrog_step2_soaidPKdS0_S0_S0_PdS1_S1_S1_S1_S1_) ;  /* 0xffffffb4283c7950 */ /* 0x000fea0003c3ffff */
.L_x_111:
        /* <DEDUP_REMOVED lines=15> */
.L_x_116:


//--------------------- .text._Z18leapfrog_step1_soaidPdS_S_S_S_S_PKdS1_S1_ --------------------------
	.section	.text._Z18leapfrog_step1_soaidPdS_S_S_S_S_PKdS1_S1_,"ax",@progbits
	.align	128
        .global         _Z18leapfrog_step1_soaidPdS_S_S_S_S_PKdS1_S1_
        .type           _Z18leapfrog_step1_soaidPdS_S_S_S_S_PKdS1_S1_,@function
        .size           _Z18leapfrog_step1_soaidPdS_S_S_S_S_PKdS1_S1_,(.L_x_119 - _Z18leapfrog_step1_soaidPdS_S_S_S_S_PKdS1_S1_)
        .other          _Z18leapfrog_step1_soaidPdS_S_S_S_S_PKdS1_S1_,@"STO_CUDA_ENTRY STV_DEFAULT"
_Z18leapfrog_step1_soaidPdS_S_S_S_S_PKdS1_S1_:
.text._Z18leapfrog_step1_soaidPdS_S_S_S_S_PKdS1_S1_:
[----:B------:R-:W-:Y:S01]  /*0000*/  LDC R1, c[0x0][0x37c] ;  /* 0x0000df00ff017b82 */ /* 0x000fe20000000800 */
[----:B------:R-:W0:Y:S07]  /*0010*/  S2R R3, SR_TID.X ;  /* 0x0000000000037919 */ /* 0x000e2e0000002100 */
[----:B------:R-:W0:Y:S01]  /*0020*/  S2UR UR4, SR_CTAID.X ;  /* 0x00000000000479c3 */ /* 0x000e220000002500 */
[----:B------:R-:W1:Y:S07]  /*0030*/  LDCU UR5, c[0x0][0x380] ;  /* 0x00007000ff0577ac */ /* 0x000e6e0008000800 */
[----:B------:R-:W0:Y:S02]  /*0040*/  LDC R0, c[0x0][0x360] ;  /* 0x0000d800ff007b82 */ /* 0x000e240000000800 */
[----:B0-----:R-:W-:-:S05]  /*0050*/  IMAD R0, R0, UR4, R3 ;  /* 0x0000000400007c24 */ /* 0x001fca000f8e0203 */
[----:B-1----:R-:W-:-:S13]  /*0060*/  ISETP.GE.AND P0, PT, R0, UR5, PT ;  /* 0x0000000500007c0c */ /* 0x002fda000bf06270 */
[----:B------:R-:W-:Y:S05]  /*0070*/  @P0 EXIT ;  /* 0x000000000000094d */ /* 0x000fea0003800000 */
[----:B------:R-:W0:Y:S01]  /*0080*/  LDC.64 R2, c[0x0][0x3c0] ;  /* 0x0000f000ff027b82 */ /* 0x000e220000000a00 */
[----:B------:R-:W1:Y:S01]  /*0090*/  LDCU.64 UR4, c[0x0][0x358] ;  /* 0x00006b00ff0477ac */ /* 0x000e620008000a00 */
[----:B------:R-:W2:Y:S06]  /*00a0*/  LDCU.64 UR6, c[0x0][0x388] ;  /* 0x00007100ff0677ac */ /* 0x000eac0008000a00 */
[----:B------:R-:W3:Y:S08]  /*00b0*/  LDC.64 R6, c[0x0][0x3a8] ;  /* 0x0000ea00ff067b82 */ /* 0x000ef00000000a00 */
[----:B------:R-:W4:Y:S01]  /*00c0*/  LDC.64 R12, c[0x0][0x390] ;  /* 0x0000e400ff0c7b82 */ /* 0x000f220000000a00 */
[----:B0-----:R-:W-:-:S07]  /*00d0*/  IMAD.WIDE R2, R0, 0x8, R2 ;  /* 0x0000000800027825 */ /* 0x001fce00078e0202 */
[----:B------:R-:W0:Y:S01]  /*00e0*/  LDC.64 R8, c[0x0][0x3c8] ;  /* 0x0000f200ff087b82 */ /* 0x000e220000000a00 */
[----:B-1----:R-:W5:Y:S01]  /*00f0*/  LDG.E.64.CONSTANT R2, desc[UR4][R2.64] ;  /* 0x0000000402027981 */ /* 0x002f62000c1e9b00 */
[----:B---3--:R-:W-:-:S06]  /*0100*/  IMAD.WIDE R6, R0, 0x8, R6 ;  /* 0x0000000800067825 */ /* 0x008fcc00078e0206 */
[----:B------:R-:W1:Y:S01]  /*0110*/  LDC.64 R20, c[0x0][0x3b0] ;  /* 0x0000ec00ff147b82 */ /* 0x000e620000000a00 */
[----:B------:R-:W2:Y:S01]  /*0120*/  LDG.E.64 R4, desc[UR4][R6.64] ;  /* 0x0000000406047981 */ /* 0x000ea2000c1e1b00 */
[----:B----4-:R-:W-:-:S06]  /*0130*/  IMAD.WIDE R12, R0, 0x8, R12 ;  /* 0x00000008000c7825 */ /* 0x010fcc00078e020c */
[----:B------:R-:W3:Y:S01]  /*0140*/  LDC.64 R16, c[0x0][0x3b8] ;  /* 0x0000ee00ff107b82 */ /* 0x000ee20000000a00 */
[----:B------:R-:W4:Y:S07]  /*0150*/  LDG.E.64 R18, desc[UR4][R12.64] ;  /* 0x000000040c127981 */ /* 0x000f2e000c1e1b00 */
[----:B------:R-:W1:Y:S01]  /*0160*/  LDC.64 R14, c[0x0][0x398] ;  /* 0x0000e600ff0e7b82 */ /* 0x000e620000000a00 */
[----:B0-----:R-:W-:-:S06]  /*0170*/  IMAD.WIDE R8, R0, 0x8, R8 ;  /* 0x0000000800087825 */ /* 0x001fcc00078e0208 */
[----:B------:R-:W4:Y:S01]  /*0180*/  LDG.E.64.CONSTANT R8, desc[UR4][R8.64] ;  /* 0x0000000408087981 */ /* 0x000f22000c1e9b00 */
[----:B------:R-:W0:Y:S01]  /*0190*/  LDC.64 R24, c[0x0][0x3d0] ;  /* 0x0000f400ff187b82 */ /* 0x000e220000000a00 */
[----:B---3--:R-:W-:-:S04]  /*01a0*/  IMAD.WIDE R16, R0, 0x8, R16 ;  /* 0x0000000800107825 */ /* 0x008fc800078e0210 */
[----:B-1----:R-:W-:Y:S01]  /*01b0*/  IMAD.WIDE R14, R0, 0x8, R14 ;  /* 0x00000008000e7825 */ /* 0x002fe200078e020e */
[----:B-----5:R-:W-:-:S03]  /*01c0*/  DMUL R10, R2, 0.5 ;  /* 0x3fe00000020a7828 */ /* 0x020fc60000000000 */
[C---:B------:R-:W-:Y:S02]  /*01d0*/  IMAD.WIDE R2, R0.reuse, 0x8, R20 ;  /* 0x0000000800027825 */ /* 0x040fe400078e0214 */
[----:B------:R-:W1:Y:S03]  /*01e0*/  LDC.64 R20, c[0x0][0x3a0] ;  /* 0x0000e800ff147b82 */ /* 0x000e660000000a00 */
[----:B--2---:R-:W-:Y:S02]  /*01f0*/  DFMA R4, R10, UR6, R4 ;  /* 0x000000060a047c2b */ /* 0x004fe40008000004 */
[----:B------:R-:W2:Y:S06]  /*0200*/  LDG.E.64 R10, desc[UR4][R2.64] ;  /* 0x00000004020a7981 */ /* 0x000eac000c1e1b00 */
[----:B----4-:R-:W-:Y:S01]  /*0210*/  DFMA R26, R4, UR6, R18 ;  /* 0x00000006041a7c2b */ /* 0x010fe20008000012 */
[----:B------:R-:W3:Y:S06]  /*0220*/  LDG.E.64 R18, desc[UR4][R16.64] ;  /* 0x0000000410127981 */ /* 0x000eec000c1e1b00 */
[----:B------:R4:W-:Y:S04]  /*0230*/  STG.E.64 desc[UR4][R12.64], R26 ;  /* 0x0000001a0c007986 */ /* 0x0009e8000c101b04 */
[----:B------:R-:W5:Y:S01]  /*0240*/  LDG.E.64 R22, desc[UR4][R14.64] ;  /* 0x000000040e167981 */ /* 0x000f62000c1e1b00 */
[----:B------:R-:W-:Y:S01]  /*0250*/  DMUL R8, R8, 0.5 ;  /* 0x3fe0000008087828 */ /* 0x000fe20000000000 */
[----:B0-----:R-:W-:-:S06]  /*0260*/  IMAD.WIDE R24, R0, 0x8, R24 ;  /* 0x0000000800187825 */ /* 0x001fcc00078e0218 */
[----:B------:R-:W3:Y:S01]  /*0270*/  LDG.E.64.CONSTANT R24, desc[UR4][R24.64] ;  /* 0x0000000418187981 */ /* 0x000ee2000c1e9b00 */
[----:B-1----:R-:W-:Y:S01]  /*0280*/  IMAD.WIDE R20, R0, 0x8, R20 ;  /* 0x0000000800147825 */ /* 0x002fe200078e0214 */
[----:B--2---:R-:W-:-:S08]  /*0290*/  DFMA R10, R8, UR6, R10 ;  /* 0x00000006080a7c2b */ /* 0x004fd0000800000a */
[----:B-----5:R-:W-:-:S07]  /*02a0*/  DFMA R22, R10, UR6, R22 ;  /* 0x000000060a167c2b */ /* 0x020fce0008000016 */
[----:B------:R-:W-:Y:S04]  /*02b0*/  STG.E.64 desc[UR4][R14.64], R22 ;  /* 0x000000160e007986 */ /* 0x000fe8000c101b04 */
[----:B----4-:R-:W2:Y:S01]  /*02c0*/  LDG.E.64 R12, desc[UR4][R20.64] ;  /* 0x00000004140c7981 */ /* 0x010ea2000c1e1b00 */
[----:B---3--:R-:W-:-:S08]  /*02d0*/  DMUL R8, R24, 0.5 ;  /* 0x3fe0000018087828 */ /* 0x008fd00000000000 */
[----:B------:R-:W-:-:S08]  /*02e0*/  DFMA R8, R8, UR6, R18 ;  /* 0x0000000608087c2b */ /* 0x000fd00008000012 */
[----:B--2---:R-:W-:-:S07]  /*02f0*/  DFMA R12, R8, UR6, R12 ;  /* 0x00000006080c7c2b */ /* 0x004fce000800000c */
[----:B------:R-:W-:Y:S04]  /*0300*/  STG.E.64 desc[UR4][R20.64], R12 ;  /* 0x0000000c14007986 */ /* 0x000fe8000c101b04 */
[----:B------:R-:W-:Y:S04]  /*0310*/  STG.E.64 desc[UR4][R6.64], R4 ;  /* 0x0000000406007986 */ /* 0x000fe8000c101b04 */
[----:B------:R-:W-:Y:S04]  /*0320*/  STG.E.64 desc[UR4][R2.64], R10 ;  /* 0x0000000a02007986 */ /* 0x000fe8000c101b04 */
[----:B------:R-:W-:Y:S01]  /*0330*/  STG.E.64 desc[UR4][R16.64], R8 ;  /* 0x0000000810007986 */ /* 0x000fe2000c101b04 */
[----:B------:R-:W-:Y:S05]  /*0340*/  EXIT ;  /* 0x000000000000794d */ /* 0x000fea0003800000 */
.L_x_112:
        /* <DEDUP_REMOVED lines=11> */
.L_x_119:


//--------------------- .nv.shared._Z23compute_initial_acc_soaiPKdS0_S0_S0_PdS1_S1_ --------------------------
	.section	.nv.shared._Z23compute_initial_acc_soaiPKdS0_S0_S0_PdS1_S1_,"aw",@nobits
	.sectionflags	@""
	.align	8
.nv.shared._Z23compute_initial_acc_soaiPKdS0_S0_S0_PdS1_S1_:
	.zero		9216


//--------------------- .nv.shared.reserved.0     --------------------------
	.section	.nv.shared.reserved.0,"aw",@nobits
	.weak		__nv_reservedSMEM_offset_0_alias
	.size		__nv_reservedSMEM_offset_0_alias, 0, 64
	.other		__nv_reservedSMEM_offset_0_alias,@"STO_CUDA_RESERVED_SHARED STV_DEFAULT"
__nv_reservedSMEM_offset_0_alias:
	.zero		0
	.zero		64


//--------------------- .nv.shared._Z18leapfrog_step2_soaidPKdS0_S0_S0_PdS1_S1_S1_S1_S1_ --------------------------
	.section	.nv.shared._Z18leapfrog_step2_soaidPKdS0_S0_S0_PdS1_S1_S1_S1_S1_,"aw",@nobits
	.sectionflags	@""
	.align	8
.nv.shared._Z18leapfrog_step2_soaidPKdS0_S0_S0_PdS1_S1_S1_S1_S1_:
	.zero		9216


//--------------------- .nv.constant0._Z23compute_initial_acc_soaiPKdS0_S0_S0_PdS1_S1_ --------------------------
	.section	.nv.constant0._Z23compute_initial_acc_soaiPKdS0_S0_S0_PdS1_S1_,"a",@progbits
	.sectionflags	@""
	.align	4
.nv.constant0._Z23compute_initial_acc_soaiPKdS0_S0_S0_PdS1_S1_:
	.zero		960


//--------------------- .nv.constant0._Z18leapfrog_step2_soaidPKdS0_S0_S0_PdS1_S1_S1_S1_S1_ --------------------------
	.section	.nv.constant0._Z18leapfrog_step2_soaidPKdS0_S0_S0_PdS1_S1_S1_S1_S1_,"a",@progbits
	.sectionflags	@""
	.align	4
.nv.constant0._Z18leapfrog_step2_soaidPKdS0_S0_S0_PdS1_S1_S1_S1_S1_:
	.zero		992


//--------------------- .nv.constant0._Z18leapfrog_step1_soaidPdS_S_S_S_S_PKdS1_S1_ --------------------------
	.section	.nv.constant0._Z18leapfrog_step1_soaidPdS_S_S_S_S_PKdS1_S1_,"a",@progbits
	.sectionflags	@""
	.align	4
.nv.constant0._Z18leapfrog_step1_soaidPdS_S_S_S_S_PKdS1_S1_:
	.zero		984


//--------------------- SYMBOLS --------------------------

	.type		.nv.reservedSmem.offset0,@object
	.size		.nv.reservedSmem.offset0,0x4
	.type		.nv.reservedSmem.cap,@object
	.size		.nv.reservedSmem.cap,0x4
